//
// Generated by NVIDIA NVVM Compiler
//
// Compiler Build ID: CL-36424714
// Cuda compilation tools, release 13.0, V13.0.88
// Based on NVVM 20.0.0
//

.version 9.0
.target sm_100
.address_size 64

	// .globl	broadcast_add_f16

.visible .entry broadcast_add_f16(
	.param .u64 .ptr .align 1 broadcast_add_f16_param_0,
	.param .align 2 .b8 broadcast_add_f16_param_1[2],
	.param .u64 broadcast_add_f16_param_2
)
{
	.reg .pred 	%p<3>;
	.reg .b16 	%rs<6>;
	.reg .b32 	%r<7>;
	.reg .b64 	%rd<11>;

	ld.param.u16 	%rs2, [broadcast_add_f16_param_1];
	ld.param.u64 	%rd6, [broadcast_add_f16_param_0];
	ld.param.u64 	%rd7, [broadcast_add_f16_param_2];
	mov.u32 	%r2, %ctaid.x;
	mov.u32 	%r1, %ntid.x;
	mov.u32 	%r3, %tid.x;
	mad.lo.s32 	%r4, %r2, %r1, %r3;
	cvt.s64.s32 	%rd10, %r4;
	setp.le.u64 	%p1, %rd7, %rd10;
	@%p1 bra 	$L__BB0_3;
	mov.u32 	%r5, %nctaid.x;
	mul.lo.s32 	%r6, %r1, %r5;
	cvt.s64.s32 	%rd2, %r6;
	cvta.to.global.u64 	%rd3, %rd6;
$L__BB0_2:
	shl.b64 	%rd8, %rd10, 1;
	add.s64 	%rd9, %rd3, %rd8;
	ld.global.u16 	%rs4, [%rd9];
	// begin inline asm
	{add.f16 %rs3,%rs4,%rs2;
}
	// end inline asm
	st.global.u16 	[%rd9], %rs3;
	add.s64 	%rd10, %rd10, %rd2;
	setp.lt.u64 	%p2, %rd10, %rd7;
	@%p2 bra 	$L__BB0_2;
$L__BB0_3:
	ret;

}
	// .globl	broadcast_add_bf16
.visible .entry broadcast_add_bf16(
	.param .u64 .ptr .align 1 broadcast_add_bf16_param_0,
	.param .align 2 .b8 broadcast_add_bf16_param_1[2],
	.param .u64 broadcast_add_bf16_param_2
)
{
	.reg .pred 	%p<3>;
	.reg .b16 	%rs<6>;
	.reg .b32 	%r<7>;
	.reg .b64 	%rd<11>;

	ld.param.u16 	%rs2, [broadcast_add_bf16_param_1];
	ld.param.u64 	%rd6, [broadcast_add_bf16_param_0];
	ld.param.u64 	%rd7, [broadcast_add_bf16_param_2];
	mov.u32 	%r2, %ctaid.x;
	mov.u32 	%r1, %ntid.x;
	mov.u32 	%r3, %tid.x;
	mad.lo.s32 	%r4, %r2, %r1, %r3;
	cvt.s64.s32 	%rd10, %r4;
	setp.le.u64 	%p1, %rd7, %rd10;
	@%p1 bra 	$L__BB1_3;
	mov.u32 	%r5, %nctaid.x;
	mul.lo.s32 	%r6, %r1, %r5;
	cvt.s64.s32 	%rd2, %r6;
	cvta.to.global.u64 	%rd3, %rd6;
$L__BB1_2:
	shl.b64 	%rd8, %rd10, 1;
	add.s64 	%rd9, %rd3, %rd8;
	ld.global.u16 	%rs4, [%rd9];
	// begin inline asm
	{ add.bf16 %rs3,%rs4,%rs2; }

	// end inline asm
	st.global.u16 	[%rd9], %rs3;
	add.s64 	%rd10, %rd10, %rd2;
	setp.lt.u64 	%p2, %rd10, %rd7;
	@%p2 bra 	$L__BB1_2;
$L__BB1_3:
	ret;

}
	// .globl	broadcast_add_f32
.visible .entry broadcast_add_f32(
	.param .u64 .ptr .align 1 broadcast_add_f32_param_0,
	.param .f32 broadcast_add_f32_param_1,
	.param .u64 broadcast_add_f32_param_2
)
{
	.reg .pred 	%p<3>;
	.reg .b32 	%r<7>;
	.reg .b32 	%f<4>;
	.reg .b64 	%rd<11>;

	ld.param.u64 	%rd6, [broadcast_add_f32_param_0];
	ld.param.f32 	%f1, [broadcast_add_f32_param_1];
	ld.param.u64 	%rd7, [broadcast_add_f32_param_2];
	mov.u32 	%r2, %ctaid.x;
	mov.u32 	%r1, %ntid.x;
	mov.u32 	%r3, %tid.x;
	mad.lo.s32 	%r4, %r2, %r1, %r3;
	cvt.s64.s32 	%rd10, %r4;
	setp.le.u64 	%p1, %rd7, %rd10;
	@%p1 bra 	$L__BB2_3;
	mov.u32 	%r5, %nctaid.x;
	mul.lo.s32 	%r6, %r1, %r5;
	cvt.s64.s32 	%rd2, %r6;
	cvta.to.global.u64 	%rd3, %rd6;
$L__BB2_2:
	shl.b64 	%rd8, %rd10, 2;
	add.s64 	%rd9, %rd3, %rd8;
	ld.global.f32 	%f2, [%rd9];
	add.f32 	%f3, %f1, %f2;
	st.global.f32 	[%rd9], %f3;
	add.s64 	%rd10, %rd10, %rd2;
	setp.lt.u64 	%p2, %rd10, %rd7;
	@%p2 bra 	$L__BB2_2;
$L__BB2_3:
	ret;

}
	// .globl	broadcast_add_f64
.visible .entry broadcast_add_f64(
	.param .u64 .ptr .align 1 broadcast_add_f64_param_0,
	.param .f64 broadcast_add_f64_param_1,
	.param .u64 broadcast_add_f64_param_2
)
{
	.reg .pred 	%p<3>;
	.reg .b32 	%r<7>;
	.reg .b64 	%rd<11>;
	.reg .b64 	%fd<4>;

	ld.param.u64 	%rd6, [broadcast_add_f64_param_0];
	ld.param.f64 	%fd1, [broadcast_add_f64_param_1];
	ld.param.u64 	%rd7, [broadcast_add_f64_param_2];
	mov.u32 	%r2, %ctaid.x;
	mov.u32 	%r1, %ntid.x;
	mov.u32 	%r3, %tid.x;
	mad.lo.s32 	%r4, %r2, %r1, %r3;
	cvt.s64.s32 	%rd10, %r4;
	setp.le.u64 	%p1, %rd7, %rd10;
	@%p1 bra 	$L__BB3_3;
	mov.u32 	%r5, %nctaid.x;
	mul.lo.s32 	%r6, %r1, %r5;
	cvt.s64.s32 	%rd2, %r6;
	cvta.to.global.u64 	%rd3, %rd6;
$L__BB3_2:
	shl.b64 	%rd8, %rd10, 3;
	add.s64 	%rd9, %rd3, %rd8;
	ld.global.f64 	%fd2, [%rd9];
	add.f64 	%fd3, %fd1, %fd2;
	st.global.f64 	[%rd9], %fd3;
	add.s64 	%rd10, %rd10, %rd2;
	setp.lt.u64 	%p2, %rd10, %rd7;
	@%p2 bra 	$L__BB3_2;
$L__BB3_3:
	ret;

}
	// .globl	broadcast_add_u8
.visible .entry broadcast_add_u8(
	.param .u64 .ptr .align 1 broadcast_add_u8_param_0,
	.param .u8 broadcast_add_u8_param_1,
	.param .u64 broadcast_add_u8_param_2
)
{
	.reg .pred 	%p<3>;
	.reg .b16 	%rs<4>;
	.reg .b32 	%r<7>;
	.reg .b64 	%rd<10>;

	ld.param.u64 	%rd6, [broadcast_add_u8_param_0];
	ld.param.u8 	%rs1, [broadcast_add_u8_param_1];
	ld.param.u64 	%rd7, [broadcast_add_u8_param_2];
	mov.u32 	%r2, %ctaid.x;
	mov.u32 	%r1, %ntid.x;
	mov.u32 	%r3, %tid.x;
	mad.lo.s32 	%r4, %r2, %r1, %r3;
	cvt.s64.s32 	%rd9, %r4;
	setp.le.u64 	%p1, %rd7, %rd9;
	@%p1 bra 	$L__BB4_3;
	mov.u32 	%r5, %nctaid.x;
	mul.lo.s32 	%r6, %r1, %r5;
	cvt.s64.s32 	%rd2, %r6;
	cvta.to.global.u64 	%rd3, %rd6;
$L__BB4_2:
	add.s64 	%rd8, %rd3, %rd9;
	ld.global.u8 	%rs2, [%rd8];
	add.s16 	%rs3, %rs2, %rs1;
	st.global.u8 	[%rd8], %rs3;
	add.s64 	%rd9, %rd9, %rd2;
	setp.lt.u64 	%p2, %rd9, %rd7;
	@%p2 bra 	$L__BB4_2;
$L__BB4_3:
	ret;

}
	// .globl	broadcast_add_u32
.visible .entry broadcast_add_u32(
	.param .u64 .ptr .align 1 broadcast_add_u32_param_0,
	.param .u32 broadcast_add_u32_param_1,
	.param .u64 broadcast_add_u32_param_2
)
{
	.reg .pred 	%p<3>;
	.reg .b32 	%r<10>;
	.reg .b64 	%rd<11>;

	ld.param.u64 	%rd6, [broadcast_add_u32_param_0];
	ld.param.u32 	%r2, [broadcast_add_u32_param_1];
	ld.param.u64 	%rd7, [broadcast_add_u32_param_2];
	mov.u32 	%r3, %ctaid.x;
	mov.u32 	%r1, %ntid.x;
	mov.u32 	%r4, %tid.x;
	mad.lo.s32 	%r5, %r3, %r1, %r4;
	cvt.s64.s32 	%rd10, %r5;
	setp.le.u64 	%p1, %rd7, %rd10;
	@%p1 bra 	$L__BB5_3;
	mov.u32 	%r6, %nctaid.x;
	mul.lo.s32 	%r7, %r1, %r6;
	cvt.s64.s32 	%rd2, %r7;
	cvta.to.global.u64 	%rd3, %rd6;
$L__BB5_2:
	shl.b64 	%rd8, %rd10, 2;
	add.s64 	%rd9, %rd3, %rd8;
	ld.global.u32 	%r8, [%rd9];
	add.s32 	%r9, %r8, %r2;
	st.global.u32 	[%rd9], %r9;
	add.s64 	%rd10, %rd10, %rd2;
	setp.lt.u64 	%p2, %rd10, %rd7;
	@%p2 bra 	$L__BB5_2;
$L__BB5_3:
	ret;

}
	// .globl	broadcast_add_i64
.visible .entry broadcast_add_i64(
	.param .u64 .ptr .align 1 broadcast_add_i64_param_0,
	.param .u64 broadcast_add_i64_param_1,
	.param .u64 broadcast_add_i64_param_2
)
{
	.reg .pred 	%p<3>;
	.reg .b32 	%r<7>;
	.reg .b64 	%rd<14>;

	ld.param.u64 	%rd6, [broadcast_add_i64_param_0];
	ld.param.u64 	%rd7, [broadcast_add_i64_param_1];
	ld.param.u64 	%rd8, [broadcast_add_i64_param_2];
	mov.u32 	%r2, %ctaid.x;
	mov.u32 	%r1, %ntid.x;
	mov.u32 	%r3, %tid.x;
	mad.lo.s32 	%r4, %r2, %r1, %r3;
	cvt.s64.s32 	%rd13, %r4;
	setp.le.u64 	%p1, %rd8, %rd13;
	@%p1 bra 	$L__BB6_3;
	mov.u32 	%r5, %nctaid.x;
	mul.lo.s32 	%r6, %r1, %r5;
	cvt.s64.s32 	%rd2, %r6;
	cvta.to.global.u64 	%rd3, %rd6;
$L__BB6_2:
	shl.b64 	%rd9, %rd13, 3;
	add.s64 	%rd10, %rd3, %rd9;
	ld.global.u64 	%rd11, [%rd10];
	add.s64 	%rd12, %rd11, %rd7;
	st.global.u64 	[%rd10], %rd12;
	add.s64 	%rd13, %rd13, %rd2;
	setp.lt.u64 	%p2, %rd13, %rd8;
	@%p2 bra 	$L__BB6_2;
$L__BB6_3:
	ret;

}
	// .globl	broadcast_sub_f16
.visible .entry broadcast_sub_f16(
	.param .u64 .ptr .align 1 broadcast_sub_f16_param_0,
	.param .align 2 .b8 broadcast_sub_f16_param_1[2],
	.param .u64 broadcast_sub_f16_param_2
)
{
	.reg .pred 	%p<3>;
	.reg .b16 	%rs<6>;
	.reg .b32 	%r<7>;
	.reg .b64 	%rd<11>;

	ld.param.u16 	%rs2, [broadcast_sub_f16_param_1];
	ld.param.u64 	%rd6, [broadcast_sub_f16_param_0];
	ld.param.u64 	%rd7, [broadcast_sub_f16_param_2];
	mov.u32 	%r2, %ctaid.x;
	mov.u32 	%r1, %ntid.x;
	mov.u32 	%r3, %tid.x;
	mad.lo.s32 	%r4, %r2, %r1, %r3;
	cvt.s64.s32 	%rd10, %r4;
	setp.le.u64 	%p1, %rd7, %rd10;
	@%p1 bra 	$L__BB7_3;
	mov.u32 	%r5, %nctaid.x;
	mul.lo.s32 	%r6, %r1, %r5;
	cvt.s64.s32 	%rd2, %r6;
	cvta.to.global.u64 	%rd3, %rd6;
$L__BB7_2:
	shl.b64 	%rd8, %rd10, 1;
	add.s64 	%rd9, %rd3, %rd8;
	ld.global.u16 	%rs4, [%rd9];
	// begin inline asm
	{sub.f16 %rs3,%rs4,%rs2;
}
	// end inline asm
	st.global.u16 	[%rd9], %rs3;
	add.s64 	%rd10, %rd10, %rd2;
	setp.lt.u64 	%p2, %rd10, %rd7;
	@%p2 bra 	$L__BB7_2;
$L__BB7_3:
	ret;

}
	// .globl	broadcast_sub_bf16
.visible .entry broadcast_sub_bf16(
	.param .u64 .ptr .align 1 broadcast_sub_bf16_param_0,
	.param .align 2 .b8 broadcast_sub_bf16_param_1[2],
	.param .u64 broadcast_sub_bf16_param_2
)
{
	.reg .pred 	%p<3>;
	.reg .b16 	%rs<6>;
	.reg .b32 	%r<7>;
	.reg .b64 	%rd<11>;

	ld.param.u16 	%rs2, [broadcast_sub_bf16_param_1];
	ld.param.u64 	%rd6, [broadcast_sub_bf16_param_0];
	ld.param.u64 	%rd7, [broadcast_sub_bf16_param_2];
	mov.u32 	%r2, %ctaid.x;
	mov.u32 	%r1, %ntid.x;
	mov.u32 	%r3, %tid.x;
	mad.lo.s32 	%r4, %r2, %r1, %r3;
	cvt.s64.s32 	%rd10, %r4;
	setp.le.u64 	%p1, %rd7, %rd10;
	@%p1 bra 	$L__BB8_3;
	mov.u32 	%r5, %nctaid.x;
	mul.lo.s32 	%r6, %r1, %r5;
	cvt.s64.s32 	%rd2, %r6;
	cvta.to.global.u64 	%rd3, %rd6;
$L__BB8_2:
	shl.b64 	%rd8, %rd10, 1;
	add.s64 	%rd9, %rd3, %rd8;
	ld.global.u16 	%rs4, [%rd9];
	// begin inline asm
	{ sub.bf16 %rs3,%rs4,%rs2; }

	// end inline asm
	st.global.u16 	[%rd9], %rs3;
	add.s64 	%rd10, %rd10, %rd2;
	setp.lt.u64 	%p2, %rd10, %rd7;
	@%p2 bra 	$L__BB8_2;
$L__BB8_3:
	ret;

}
	// .globl	broadcast_sub_f32
.visible .entry broadcast_sub_f32(
	.param .u64 .ptr .align 1 broadcast_sub_f32_param_0,
	.param .f32 broadcast_sub_f32_param_1,
	.param .u64 broadcast_sub_f32_param_2
)
{
	.reg .pred 	%p<3>;
	.reg .b32 	%r<7>;
	.reg .b32 	%f<4>;
	.reg .b64 	%rd<11>;

	ld.param.u64 	%rd6, [broadcast_sub_f32_param_0];
	ld.param.f32 	%f1, [broadcast_sub_f32_param_1];
	ld.param.u64 	%rd7, [broadcast_sub_f32_param_2];
	mov.u32 	%r2, %ctaid.x;
	mov.u32 	%r1, %ntid.x;
	mov.u32 	%r3, %tid.x;
	mad.lo.s32 	%r4, %r2, %r1, %r3;
	cvt.s64.s32 	%rd10, %r4;
	setp.le.u64 	%p1, %rd7, %rd10;
	@%p1 bra 	$L__BB9_3;
	mov.u32 	%r5, %nctaid.x;
	mul.lo.s32 	%r6, %r1, %r5;
	cvt.s64.s32 	%rd2, %r6;
	cvta.to.global.u64 	%rd3, %rd6;
$L__BB9_2:
	shl.b64 	%rd8, %rd10, 2;
	add.s64 	%rd9, %rd3, %rd8;
	ld.global.f32 	%f2, [%rd9];
	sub.f32 	%f3, %f2, %f1;
	st.global.f32 	[%rd9], %f3;
	add.s64 	%rd10, %rd10, %rd2;
	setp.lt.u64 	%p2, %rd10, %rd7;
	@%p2 bra 	$L__BB9_2;
$L__BB9_3:
	ret;

}
	// .globl	broadcast_sub_f64
.visible .entry broadcast_sub_f64(
	.param .u64 .ptr .align 1 broadcast_sub_f64_param_0,
	.param .f64 broadcast_sub_f64_param_1,
	.param .u64 broadcast_sub_f64_param_2
)
{
	.reg .pred 	%p<3>;
	.reg .b32 	%r<7>;
	.reg .b64 	%rd<11>;
	.reg .b64 	%fd<4>;

	ld.param.u64 	%rd6, [broadcast_sub_f64_param_0];
	ld.param.f64 	%fd1, [broadcast_sub_f64_param_1];
	ld.param.u64 	%rd7, [broadcast_sub_f64_param_2];
	mov.u32 	%r2, %ctaid.x;
	mov.u32 	%r1, %ntid.x;
	mov.u32 	%r3, %tid.x;
	mad.lo.s32 	%r4, %r2, %r1, %r3;
	cvt.s64.s32 	%rd10, %r4;
	setp.le.u64 	%p1, %rd7, %rd10;
	@%p1 bra 	$L__BB10_3;
	mov.u32 	%r5, %nctaid.x;
	mul.lo.s32 	%r6, %r1, %r5;
	cvt.s64.s32 	%rd2, %r6;
	cvta.to.global.u64 	%rd3, %rd6;
$L__BB10_2:
	shl.b64 	%rd8, %rd10, 3;
	add.s64 	%rd9, %rd3, %rd8;
	ld.global.f64 	%fd2, [%rd9];
	sub.f64 	%fd3, %fd2, %fd1;
	st.global.f64 	[%rd9], %fd3;
	add.s64 	%rd10, %rd10, %rd2;
	setp.lt.u64 	%p2, %rd10, %rd7;
	@%p2 bra 	$L__BB10_2;
$L__BB10_3:
	ret;

}
	// .globl	broadcast_sub_u8
.visible .entry broadcast_sub_u8(
	.param .u64 .ptr .align 1 broadcast_sub_u8_param_0,
	.param .u8 broadcast_sub_u8_param_1,
	.param .u64 broadcast_sub_u8_param_2
)
{
	.reg .pred 	%p<3>;
	.reg .b16 	%rs<4>;
	.reg .b32 	%r<7>;
	.reg .b64 	%rd<10>;

	ld.param.u64 	%rd6, [broadcast_sub_u8_param_0];
	ld.param.u8 	%rs1, [broadcast_sub_u8_param_1];
	ld.param.u64 	%rd7, [broadcast_sub_u8_param_2];
	mov.u32 	%r2, %ctaid.x;
	mov.u32 	%r1, %ntid.x;
	mov.u32 	%r3, %tid.x;
	mad.lo.s32 	%r4, %r2, %r1, %r3;
	cvt.s64.s32 	%rd9, %r4;
	setp.le.u64 	%p1, %rd7, %rd9;
	@%p1 bra 	$L__BB11_3;
	mov.u32 	%r5, %nctaid.x;
	mul.lo.s32 	%r6, %r1, %r5;
	cvt.s64.s32 	%rd2, %r6;
	cvta.to.global.u64 	%rd3, %rd6;
$L__BB11_2:
	add.s64 	%rd8, %rd3, %rd9;
	ld.global.u8 	%rs2, [%rd8];
	sub.s16 	%rs3, %rs2, %rs1;
	st.global.u8 	[%rd8], %rs3;
	add.s64 	%rd9, %rd9, %rd2;
	setp.lt.u64 	%p2, %rd9, %rd7;
	@%p2 bra 	$L__BB11_2;
$L__BB11_3:
	ret;

}
	// .globl	broadcast_sub_u32
.visible .entry broadcast_sub_u32(
	.param .u64 .ptr .align 1 broadcast_sub_u32_param_0,
	.param .u32 broadcast_sub_u32_param_1,
	.param .u64 broadcast_sub_u32_param_2
)
{
	.reg .pred 	%p<3>;
	.reg .b32 	%r<10>;
	.reg .b64 	%rd<11>;

	ld.param.u64 	%rd6, [broadcast_sub_u32_param_0];
	ld.param.u32 	%r2, [broadcast_sub_u32_param_1];
	ld.param.u64 	%rd7, [broadcast_sub_u32_param_2];
	mov.u32 	%r3, %ctaid.x;
	mov.u32 	%r1, %ntid.x;
	mov.u32 	%r4, %tid.x;
	mad.lo.s32 	%r5, %r3, %r1, %r4;
	cvt.s64.s32 	%rd10, %r5;
	setp.le.u64 	%p1, %rd7, %rd10;
	@%p1 bra 	$L__BB12_3;
	mov.u32 	%r6, %nctaid.x;
	mul.lo.s32 	%r7, %r1, %r6;
	cvt.s64.s32 	%rd2, %r7;
	cvta.to.global.u64 	%rd3, %rd6;
$L__BB12_2:
	shl.b64 	%rd8, %rd10, 2;
	add.s64 	%rd9, %rd3, %rd8;
	ld.global.u32 	%r8, [%rd9];
	sub.s32 	%r9, %r8, %r2;
	st.global.u32 	[%rd9], %r9;
	add.s64 	%rd10, %rd10, %rd2;
	setp.lt.u64 	%p2, %rd10, %rd7;
	@%p2 bra 	$L__BB12_2;
$L__BB12_3:
	ret;

}
	// .globl	broadcast_sub_i64
.visible .entry broadcast_sub_i64(
	.param .u64 .ptr .align 1 broadcast_sub_i64_param_0,
	.param .u64 broadcast_sub_i64_param_1,
	.param .u64 broadcast_sub_i64_param_2
)
{
	.reg .pred 	%p<3>;
	.reg .b32 	%r<7>;
	.reg .b64 	%rd<14>;

	ld.param.u64 	%rd6, [broadcast_sub_i64_param_0];
	ld.param.u64 	%rd7, [broadcast_sub_i64_param_1];
	ld.param.u64 	%rd8, [broadcast_sub_i64_param_2];
	mov.u32 	%r2, %ctaid.x;
	mov.u32 	%r1, %ntid.x;
	mov.u32 	%r3, %tid.x;
	mad.lo.s32 	%r4, %r2, %r1, %r3;
	cvt.s64.s32 	%rd13, %r4;
	setp.le.u64 	%p1, %rd8, %rd13;
	@%p1 bra 	$L__BB13_3;
	mov.u32 	%r5, %nctaid.x;
	mul.lo.s32 	%r6, %r1, %r5;
	cvt.s64.s32 	%rd2, %r6;
	cvta.to.global.u64 	%rd3, %rd6;
$L__BB13_2:
	shl.b64 	%rd9, %rd13, 3;
	add.s64 	%rd10, %rd3, %rd9;
	ld.global.u64 	%rd11, [%rd10];
	sub.s64 	%rd12, %rd11, %rd7;
	st.global.u64 	[%rd10], %rd12;
	add.s64 	%rd13, %rd13, %rd2;
	setp.lt.u64 	%p2, %rd13, %rd8;
	@%p2 bra 	$L__BB13_2;
$L__BB13_3:
	ret;

}
	// .globl	broadcast_mul_f16
.visible .entry broadcast_mul_f16(
	.param .u64 .ptr .align 1 broadcast_mul_f16_param_0,
	.param .align 2 .b8 broadcast_mul_f16_param_1[2],
	.param .u64 broadcast_mul_f16_param_2
)
{
	.reg .pred 	%p<3>;
	.reg .b16 	%rs<6>;
	.reg .b32 	%r<7>;
	.reg .b64 	%rd<11>;

	ld.param.u16 	%rs2, [broadcast_mul_f16_param_1];
	ld.param.u64 	%rd6, [broadcast_mul_f16_param_0];
	ld.param.u64 	%rd7, [broadcast_mul_f16_param_2];
	mov.u32 	%r2, %ctaid.x;
	mov.u32 	%r1, %ntid.x;
	mov.u32 	%r3, %tid.x;
	mad.lo.s32 	%r4, %r2, %r1, %r3;
	cvt.s64.s32 	%rd10, %r4;
	setp.le.u64 	%p1, %rd7, %rd10;
	@%p1 bra 	$L__BB14_3;
	mov.u32 	%r5, %nctaid.x;
	mul.lo.s32 	%r6, %r1, %r5;
	cvt.s64.s32 	%rd2, %r6;
	cvta.to.global.u64 	%rd3, %rd6;
$L__BB14_2:
	shl.b64 	%rd8, %rd10, 1;
	add.s64 	%rd9, %rd3, %rd8;
	ld.global.u16 	%rs4, [%rd9];
	// begin inline asm
	{mul.f16 %rs3,%rs4,%rs2;
}
	// end inline asm
	st.global.u16 	[%rd9], %rs3;
	add.s64 	%rd10, %rd10, %rd2;
	setp.lt.u64 	%p2, %rd10, %rd7;
	@%p2 bra 	$L__BB14_2;
$L__BB14_3:
	ret;

}
	// .globl	broadcast_mul_bf16
.visible .entry broadcast_mul_bf16(
	.param .u64 .ptr .align 1 broadcast_mul_bf16_param_0,
	.param .align 2 .b8 broadcast_mul_bf16_param_1[2],
	.param .u64 broadcast_mul_bf16_param_2
)
{
	.reg .pred 	%p<3>;
	.reg .b16 	%rs<6>;
	.reg .b32 	%r<7>;
	.reg .b64 	%rd<11>;

	ld.param.u16 	%rs2, [broadcast_mul_bf16_param_1];
	ld.param.u64 	%rd6, [broadcast_mul_bf16_param_0];
	ld.param.u64 	%rd7, [broadcast_mul_bf16_param_2];
	mov.u32 	%r2, %ctaid.x;
	mov.u32 	%r1, %ntid.x;
	mov.u32 	%r3, %tid.x;
	mad.lo.s32 	%r4, %r2, %r1, %r3;
	cvt.s64.s32 	%rd10, %r4;
	setp.le.u64 	%p1, %rd7, %rd10;
	@%p1 bra 	$L__BB15_3;
	mov.u32 	%r5, %nctaid.x;
	mul.lo.s32 	%r6, %r1, %r5;
	cvt.s64.s32 	%rd2, %r6;
	cvta.to.global.u64 	%rd3, %rd6;
$L__BB15_2:
	shl.b64 	%rd8, %rd10, 1;
	add.s64 	%rd9, %rd3, %rd8;
	ld.global.u16 	%rs4, [%rd9];
	// begin inline asm
	{ mul.bf16 %rs3,%rs4,%rs2; }

	// end inline asm
	st.global.u16 	[%rd9], %rs3;
	add.s64 	%rd10, %rd10, %rd2;
	setp.lt.u64 	%p2, %rd10, %rd7;
	@%p2 bra 	$L__BB15_2;
$L__BB15_3:
	ret;

}
	// .globl	broadcast_mul_f32
.visible .entry broadcast_mul_f32(
	.param .u64 .ptr .align 1 broadcast_mul_f32_param_0,
	.param .f32 broadcast_mul_f32_param_1,
	.param .u64 broadcast_mul_f32_param_2
)
{
	.reg .pred 	%p<3>;
	.reg .b32 	%r<7>;
	.reg .b32 	%f<4>;
	.reg .b64 	%rd<11>;

	ld.param.u64 	%rd6, [broadcast_mul_f32_param_0];
	ld.param.f32 	%f1, [broadcast_mul_f32_param_1];
	ld.param.u64 	%rd7, [broadcast_mul_f32_param_2];
	mov.u32 	%r2, %ctaid.x;
	mov.u32 	%r1, %ntid.x;
	mov.u32 	%r3, %tid.x;
	mad.lo.s32 	%r4, %r2, %r1, %r3;
	cvt.s64.s32 	%rd10, %r4;
	setp.le.u64 	%p1, %rd7, %rd10;
	@%p1 bra 	$L__BB16_3;
	mov.u32 	%r5, %nctaid.x;
	mul.lo.s32 	%r6, %r1, %r5;
	cvt.s64.s32 	%rd2, %r6;
	cvta.to.global.u64 	%rd3, %rd6;
$L__BB16_2:
	shl.b64 	%rd8, %rd10, 2;
	add.s64 	%rd9, %rd3, %rd8;
	ld.global.f32 	%f2, [%rd9];
	mul.f32 	%f3, %f1, %f2;
	st.global.f32 	[%rd9], %f3;
	add.s64 	%rd10, %rd10, %rd2;
	setp.lt.u64 	%p2, %rd10, %rd7;
	@%p2 bra 	$L__BB16_2;
$L__BB16_3:
	ret;

}
	// .globl	broadcast_mul_f64
.visible .entry broadcast_mul_f64(
	.param .u64 .ptr .align 1 broadcast_mul_f64_param_0,
	.param .f64 broadcast_mul_f64_param_1,
	.param .u64 broadcast_mul_f64_param_2
)
{
	.reg .pred 	%p<3>;
	.reg .b32 	%r<7>;
	.reg .b64 	%rd<11>;
	.reg .b64 	%fd<4>;

	ld.param.u64 	%rd6, [broadcast_mul_f64_param_0];
	ld.param.f64 	%fd1, [broadcast_mul_f64_param_1];
	ld.param.u64 	%rd7, [broadcast_mul_f64_param_2];
	mov.u32 	%r2, %ctaid.x;
	mov.u32 	%r1, %ntid.x;
	mov.u32 	%r3, %tid.x;
	mad.lo.s32 	%r4, %r2, %r1, %r3;
	cvt.s64.s32 	%rd10, %r4;
	setp.le.u64 	%p1, %rd7, %rd10;
	@%p1 bra 	$L__BB17_3;
	mov.u32 	%r5, %nctaid.x;
	mul.lo.s32 	%r6, %r1, %r5;
	cvt.s64.s32 	%rd2, %r6;
	cvta.to.global.u64 	%rd3, %rd6;
$L__BB17_2:
	shl.b64 	%rd8, %rd10, 3;
	add.s64 	%rd9, %rd3, %rd8;
	ld.global.f64 	%fd2, [%rd9];
	mul.f64 	%fd3, %fd1, %fd2;
	st.global.f64 	[%rd9], %fd3;
	add.s64 	%rd10, %rd10, %rd2;
	setp.lt.u64 	%p2, %rd10, %rd7;
	@%p2 bra 	$L__BB17_2;
$L__BB17_3:
	ret;

}
	// .globl	broadcast_mul_u8
.visible .entry broadcast_mul_u8(
	.param .u64 .ptr .align 1 broadcast_mul_u8_param_0,
	.param .u8 broadcast_mul_u8_param_1,
	.param .u64 broadcast_mul_u8_param_2
)
{
	.reg .pred 	%p<3>;
	.reg .b16 	%rs<4>;
	.reg .b32 	%r<7>;
	.reg .b64 	%rd<10>;

	ld.param.u64 	%rd6, [broadcast_mul_u8_param_0];
	ld.param.u8 	%rs1, [broadcast_mul_u8_param_1];
	ld.param.u64 	%rd7, [broadcast_mul_u8_param_2];
	mov.u32 	%r2, %ctaid.x;
	mov.u32 	%r1, %ntid.x;
	mov.u32 	%r3, %tid.x;
	mad.lo.s32 	%r4, %r2, %r1, %r3;
	cvt.s64.s32 	%rd9, %r4;
	setp.le.u64 	%p1, %rd7, %rd9;
	@%p1 bra 	$L__BB18_3;
	mov.u32 	%r5, %nctaid.x;
	mul.lo.s32 	%r6, %r1, %r5;
	cvt.s64.s32 	%rd2, %r6;
	cvta.to.global.u64 	%rd3, %rd6;
$L__BB18_2:
	add.s64 	%rd8, %rd3, %rd9;
	ld.global.u8 	%rs2, [%rd8];
	mul.lo.s16 	%rs3, %rs2, %rs1;
	st.global.u8 	[%rd8], %rs3;
	add.s64 	%rd9, %rd9, %rd2;
	setp.lt.u64 	%p2, %rd9, %rd7;
	@%p2 bra 	$L__BB18_2;
$L__BB18_3:
	ret;

}
	// .globl	broadcast_mul_u32
.visible .entry broadcast_mul_u32(
	.param .u64 .ptr .align 1 broadcast_mul_u32_param_0,
	.param .u32 broadcast_mul_u32_param_1,
	.param .u64 broadcast_mul_u32_param_2
)
{
	.reg .pred 	%p<3>;
	.reg .b32 	%r<10>;
	.reg .b64 	%rd<11>;

	ld.param.u64 	%rd6, [broadcast_mul_u32_param_0];
	ld.param.u32 	%r2, [broadcast_mul_u32_param_1];
	ld.param.u64 	%rd7, [broadcast_mul_u32_param_2];
	mov.u32 	%r3, %ctaid.x;
	mov.u32 	%r1, %ntid.x;
	mov.u32 	%r4, %tid.x;
	mad.lo.s32 	%r5, %r3, %r1, %r4;
	cvt.s64.s32 	%rd10, %r5;
	setp.le.u64 	%p1, %rd7, %rd10;
	@%p1 bra 	$L__BB19_3;
	mov.u32 	%r6, %nctaid.x;
	mul.lo.s32 	%r7, %r1, %r6;
	cvt.s64.s32 	%rd2, %r7;
	cvta.to.global.u64 	%rd3, %rd6;
$L__BB19_2:
	shl.b64 	%rd8, %rd10, 2;
	add.s64 	%rd9, %rd3, %rd8;
	ld.global.u32 	%r8, [%rd9];
	mul.lo.s32 	%r9, %r8, %r2;
	st.global.u32 	[%rd9], %r9;
	add.s64 	%rd10, %rd10, %rd2;
	setp.lt.u64 	%p2, %rd10, %rd7;
	@%p2 bra 	$L__BB19_2;
$L__BB19_3:
	ret;

}
	// .globl	broadcast_mul_i64
.visible .entry broadcast_mul_i64(
	.param .u64 .ptr .align 1 broadcast_mul_i64_param_0,
	.param .u64 broadcast_mul_i64_param_1,
	.param .u64 broadcast_mul_i64_param_2
)
{
	.reg .pred 	%p<3>;
	.reg .b32 	%r<7>;
	.reg .b64 	%rd<14>;

	ld.param.u64 	%rd6, [broadcast_mul_i64_param_0];
	ld.param.u64 	%rd7, [broadcast_mul_i64_param_1];
	ld.param.u64 	%rd8, [broadcast_mul_i64_param_2];
	mov.u32 	%r2, %ctaid.x;
	mov.u32 	%r1, %ntid.x;
	mov.u32 	%r3, %tid.x;
	mad.lo.s32 	%r4, %r2, %r1, %r3;
	cvt.s64.s32 	%rd13, %r4;
	setp.le.u64 	%p1, %rd8, %rd13;
	@%p1 bra 	$L__BB20_3;
	mov.u32 	%r5, %nctaid.x;
	mul.lo.s32 	%r6, %r1, %r5;
	cvt.s64.s32 	%rd2, %r6;
	cvta.to.global.u64 	%rd3, %rd6;
$L__BB20_2:
	shl.b64 	%rd9, %rd13, 3;
	add.s64 	%rd10, %rd3, %rd9;
	ld.global.u64 	%rd11, [%rd10];
	mul.lo.s64 	%rd12, %rd11, %rd7;
	st.global.u64 	[%rd10], %rd12;
	add.s64 	%rd13, %rd13, %rd2;
	setp.lt.u64 	%p2, %rd13, %rd8;
	@%p2 bra 	$L__BB20_2;
$L__BB20_3:
	ret;

}
	// .globl	broadcast_div_f16
.visible .entry broadcast_div_f16(
	.param .u64 .ptr .align 1 broadcast_div_f16_param_0,
	.param .align 2 .b8 broadcast_div_f16_param_1[2],
	.param .u64 broadcast_div_f16_param_2
)
{
	.reg .pred 	%p<3>;
	.reg .b16 	%rs<6>;
	.reg .b32 	%r<7>;
	.reg .b64 	%rd<11>;

	ld.param.u16 	%rs2, [broadcast_div_f16_param_1];
	ld.param.u64 	%rd6, [broadcast_div_f16_param_0];
	ld.param.u64 	%rd7, [broadcast_div_f16_param_2];
	mov.u32 	%r2, %ctaid.x;
	mov.u32 	%r1, %ntid.x;
	mov.u32 	%r3, %tid.x;
	mad.lo.s32 	%r4, %r2, %r1, %r3;
	cvt.s64.s32 	%rd10, %r4;
	setp.le.u64 	%p1, %rd7, %rd10;
	@%p1 bra 	$L__BB21_3;
	mov.u32 	%r5, %nctaid.x;
	mul.lo.s32 	%r6, %r1, %r5;
	cvt.s64.s32 	%rd2, %r6;
	cvta.to.global.u64 	%rd3, %rd6;
$L__BB21_2:
	shl.b64 	%rd8, %rd10, 1;
	add.s64 	%rd9, %rd3, %rd8;
	ld.global.u16 	%rs4, [%rd9];
	// begin inline asm
	{sub.f16 %rs3,%rs4,%rs2;
}
	// end inline asm
	st.global.u16 	[%rd9], %rs3;
	add.s64 	%rd10, %rd10, %rd2;
	setp.lt.u64 	%p2, %rd10, %rd7;
	@%p2 bra 	$L__BB21_2;
$L__BB21_3:
	ret;

}
	// .globl	broadcast_div_bf16
.visible .entry broadcast_div_bf16(
	.param .u64 .ptr .align 1 broadcast_div_bf16_param_0,
	.param .align 2 .b8 broadcast_div_bf16_param_1[2],
	.param .u64 broadcast_div_bf16_param_2
)
{
	.reg .pred 	%p<3>;
	.reg .b16 	%rs<6>;
	.reg .b32 	%r<7>;
	.reg .b64 	%rd<11>;

	ld.param.u16 	%rs2, [broadcast_div_bf16_param_1];
	ld.param.u64 	%rd6, [broadcast_div_bf16_param_0];
	ld.param.u64 	%rd7, [broadcast_div_bf16_param_2];
	mov.u32 	%r2, %ctaid.x;
	mov.u32 	%r1, %ntid.x;
	mov.u32 	%r3, %tid.x;
	mad.lo.s32 	%r4, %r2, %r1, %r3;
	cvt.s64.s32 	%rd10, %r4;
	setp.le.u64 	%p1, %rd7, %rd10;
	@%p1 bra 	$L__BB22_3;
	mov.u32 	%r5, %nctaid.x;
	mul.lo.s32 	%r6, %r1, %r5;
	cvt.s64.s32 	%rd2, %r6;
	cvta.to.global.u64 	%rd3, %rd6;
$L__BB22_2:
	shl.b64 	%rd8, %rd10, 1;
	add.s64 	%rd9, %rd3, %rd8;
	ld.global.u16 	%rs4, [%rd9];
	// begin inline asm
	{ sub.bf16 %rs3,%rs4,%rs2; }

	// end inline asm
	st.global.u16 	[%rd9], %rs3;
	add.s64 	%rd10, %rd10, %rd2;
	setp.lt.u64 	%p2, %rd10, %rd7;
	@%p2 bra 	$L__BB22_2;
$L__BB22_3:
	ret;

}
	// .globl	broadcast_div_f32
.visible .entry broadcast_div_f32(
	.param .u64 .ptr .align 1 broadcast_div_f32_param_0,
	.param .f32 broadcast_div_f32_param_1,
	.param .u64 broadcast_div_f32_param_2
)
{
	.reg .pred 	%p<3>;
	.reg .b32 	%r<7>;
	.reg .b32 	%f<4>;
	.reg .b64 	%rd<11>;

	ld.param.u64 	%rd6, [broadcast_div_f32_param_0];
	ld.param.f32 	%f1, [broadcast_div_f32_param_1];
	ld.param.u64 	%rd7, [broadcast_div_f32_param_2];
	mov.u32 	%r2, %ctaid.x;
	mov.u32 	%r1, %ntid.x;
	mov.u32 	%r3, %tid.x;
	mad.lo.s32 	%r4, %r2, %r1, %r3;
	cvt.s64.s32 	%rd10, %r4;
	setp.le.u64 	%p1, %rd7, %rd10;
	@%p1 bra 	$L__BB23_3;
	mov.u32 	%r5, %nctaid.x;
	mul.lo.s32 	%r6, %r1, %r5;
	cvt.s64.s32 	%rd2, %r6;
	cvta.to.global.u64 	%rd3, %rd6;
$L__BB23_2:
	shl.b64 	%rd8, %rd10, 2;
	add.s64 	%rd9, %rd3, %rd8;
	ld.global.f32 	%f2, [%rd9];
	sub.f32 	%f3, %f2, %f1;
	st.global.f32 	[%rd9], %f3;
	add.s64 	%rd10, %rd10, %rd2;
	setp.lt.u64 	%p2, %rd10, %rd7;
	@%p2 bra 	$L__BB23_2;
$L__BB23_3:
	ret;

}
	// .globl	broadcast_div_f64
.visible .entry broadcast_div_f64(
	.param .u64 .ptr .align 1 broadcast_div_f64_param_0,
	.param .f64 broadcast_div_f64_param_1,
	.param .u64 broadcast_div_f64_param_2
)
{
	.reg .pred 	%p<3>;
	.reg .b32 	%r<7>;
	.reg .b64 	%rd<11>;
	.reg .b64 	%fd<4>;

	ld.param.u64 	%rd6, [broadcast_div_f64_param_0];
	ld.param.f64 	%fd1, [broadcast_div_f64_param_1];
	ld.param.u64 	%rd7, [broadcast_div_f64_param_2];
	mov.u32 	%r2, %ctaid.x;
	mov.u32 	%r1, %ntid.x;
	mov.u32 	%r3, %tid.x;
	mad.lo.s32 	%r4, %r2, %r1, %r3;
	cvt.s64.s32 	%rd10, %r4;
	setp.le.u64 	%p1, %rd7, %rd10;
	@%p1 bra 	$L__BB24_3;
	mov.u32 	%r5, %nctaid.x;
	mul.lo.s32 	%r6, %r1, %r5;
	cvt.s64.s32 	%rd2, %r6;
	cvta.to.global.u64 	%rd3, %rd6;
$L__BB24_2:
	shl.b64 	%rd8, %rd10, 3;
	add.s64 	%rd9, %rd3, %rd8;
	ld.global.f64 	%fd2, [%rd9];
	sub.f64 	%fd3, %fd2, %fd1;
	st.global.f64 	[%rd9], %fd3;
	add.s64 	%rd10, %rd10, %rd2;
	setp.lt.u64 	%p2, %rd10, %rd7;
	@%p2 bra 	$L__BB24_2;
$L__BB24_3:
	ret;

}
	// .globl	broadcast_div_u8
.visible .entry broadcast_div_u8(
	.param .u64 .ptr .align 1 broadcast_div_u8_param_0,
	.param .u8 broadcast_div_u8_param_1,
	.param .u64 broadcast_div_u8_param_2
)
{
	.reg .pred 	%p<3>;
	.reg .b16 	%rs<4>;
	.reg .b32 	%r<7>;
	.reg .b64 	%rd<10>;

	ld.param.u64 	%rd6, [broadcast_div_u8_param_0];
	ld.param.u8 	%rs1, [broadcast_div_u8_param_1];
	ld.param.u64 	%rd7, [broadcast_div_u8_param_2];
	mov.u32 	%r2, %ctaid.x;
	mov.u32 	%r1, %ntid.x;
	mov.u32 	%r3, %tid.x;
	mad.lo.s32 	%r4, %r2, %r1, %r3;
	cvt.s64.s32 	%rd9, %r4;
	setp.le.u64 	%p1, %rd7, %rd9;
	@%p1 bra 	$L__BB25_3;
	mov.u32 	%r5, %nctaid.x;
	mul.lo.s32 	%r6, %r1, %r5;
	cvt.s64.s32 	%rd2, %r6;
	cvta.to.global.u64 	%rd3, %rd6;
$L__BB25_2:
	add.s64 	%rd8, %rd3, %rd9;
	ld.global.u8 	%rs2, [%rd8];
	sub.s16 	%rs3, %rs2, %rs1;
	st.global.u8 	[%rd8], %rs3;
	add.s64 	%rd9, %rd9, %rd2;
	setp.lt.u64 	%p2, %rd9, %rd7;
	@%p2 bra 	$L__BB25_2;
$L__BB25_3:
	ret;

}
	// .globl	broadcast_div_u32
.visible .entry broadcast_div_u32(
	.param .u64 .ptr .align 1 broadcast_div_u32_param_0,
	.param .u32 broadcast_div_u32_param_1,
	.param .u64 broadcast_div_u32_param_2
)
{
	.reg .pred 	%p<3>;
	.reg .b32 	%r<10>;
	.reg .b64 	%rd<11>;

	ld.param.u64 	%rd6, [broadcast_div_u32_param_0];
	ld.param.u32 	%r2, [broadcast_div_u32_param_1];
	ld.param.u64 	%rd7, [broadcast_div_u32_param_2];
	mov.u32 	%r3, %ctaid.x;
	mov.u32 	%r1, %ntid.x;
	mov.u32 	%r4, %tid.x;
	mad.lo.s32 	%r5, %r3, %r1, %r4;
	cvt.s64.s32 	%rd10, %r5;
	setp.le.u64 	%p1, %rd7, %rd10;
	@%p1 bra 	$L__BB26_3;
	mov.u32 	%r6, %nctaid.x;
	mul.lo.s32 	%r7, %r1, %r6;
	cvt.s64.s32 	%rd2, %r7;
	cvta.to.global.u64 	%rd3, %rd6;
$L__BB26_2:
	shl.b64 	%rd8, %rd10, 2;
	add.s64 	%rd9, %rd3, %rd8;
	ld.global.u32 	%r8, [%rd9];
	sub.s32 	%r9, %r8, %r2;
	st.global.u32 	[%rd9], %r9;
	add.s64 	%rd10, %rd10, %rd2;
	setp.lt.u64 	%p2, %rd10, %rd7;
	@%p2 bra 	$L__BB26_2;
$L__BB26_3:
	ret;

}
	// .globl	broadcast_div_i64
.visible .entry broadcast_div_i64(
	.param .u64 .ptr .align 1 broadcast_div_i64_param_0,
	.param .u64 broadcast_div_i64_param_1,
	.param .u64 broadcast_div_i64_param_2
)
{
	.reg .pred 	%p<3>;
	.reg .b32 	%r<7>;
	.reg .b64 	%rd<14>;

	ld.param.u64 	%rd6, [broadcast_div_i64_param_0];
	ld.param.u64 	%rd7, [broadcast_div_i64_param_1];
	ld.param.u64 	%rd8, [broadcast_div_i64_param_2];
	mov.u32 	%r2, %ctaid.x;
	mov.u32 	%r1, %ntid.x;
	mov.u32 	%r3, %tid.x;
	mad.lo.s32 	%r4, %r2, %r1, %r3;
	cvt.s64.s32 	%rd13, %r4;
	setp.le.u64 	%p1, %rd8, %rd13;
	@%p1 bra 	$L__BB27_3;
	mov.u32 	%r5, %nctaid.x;
	mul.lo.s32 	%r6, %r1, %r5;
	cvt.s64.s32 	%rd2, %r6;
	cvta.to.global.u64 	%rd3, %rd6;
$L__BB27_2:
	shl.b64 	%rd9, %rd13, 3;
	add.s64 	%rd10, %rd3, %rd9;
	ld.global.u64 	%rd11, [%rd10];
	sub.s64 	%rd12, %rd11, %rd7;
	st.global.u64 	[%rd10], %rd12;
	add.s64 	%rd13, %rd13, %rd2;
	setp.lt.u64 	%p2, %rd13, %rd8;
	@%p2 bra 	$L__BB27_2;
$L__BB27_3:
	ret;

}


// ===== COMPILED SASS (sm_100) =====

	.target	sm_100

	.elftype	@"ET_EXEC"


//--------------------- .note.nv.tkinfo           --------------------------
	.section	.note.nv.tkinfo,"",@"SHT_NOTE"
	.sectionflags	@"SHF_NOTE_NV_TKINFO"
	.tkinfo
        /*0018*/ 	.word	0x00000002
        /*0030*/ 	.string	""
        /*0030*/ 	.string	"ptxas"
        /*0030*/ 	.string	"Cuda compilation tools, release 13.0, V13.0.88"
        /*0030*/ 	.string	"Build cuda_13.0.r13.0/compiler.36424714_0"
        /*0030*/ 	.string	"-arch sm_100 -m 64 "



//--------------------- .note.nv.cuinfo           --------------------------
	.section	.note.nv.cuinfo,"",@"SHT_NOTE"
	.sectionflags	@"SHF_NOTE_NV_CUINFO"
        /*0018*/ 	.short	0x0002
        /*001a*/ 	.short	0x0064
        /*001c*/ 	.short	0x0082
	.zero		2


//--------------------- .nv.info                  --------------------------
	.section	.nv.info,"",@"SHT_CUDA_INFO"
	.align	4


	//----- nvinfo : EIATTR_REGCOUNT
	.align		4
        /*0000*/ 	.byte	0x04, 0x2f
        /*0002*/ 	.short	(.L_1 - .L_0)
	.align		4
.L_0:
        /*0004*/ 	.word	index@(broadcast_add_f16)
        /*0008*/ 	.word	0x00000009


	//----- nvinfo : EIATTR_FRAME_SIZE
	.align		4
.L_1:
        /*000c*/ 	.byte	0x04, 0x11
        /*000e*/ 	.short	(.L_3 - .L_2)
	.align		4
.L_2:
        /*0010*/ 	.word	index@(broadcast_add_f16)
        /*0014*/ 	.word	0x00000000


	//----- nvinfo : EIATTR_REGCOUNT
	.align		4
.L_3:
        /*0018*/ 	.byte	0x04, 0x2f
        /*001a*/ 	.short	(.L_5 - .L_4)
	.align		4
.L_4:
        /*001c*/ 	.word	index@(broadcast_add_bf16)
        /*0020*/ 	.word	0x00000009


	//----- nvinfo : EIATTR_FRAME_SIZE
	.align		4
.L_5:
        /*0024*/ 	.byte	0x04, 0x11
        /*0026*/ 	.short	(.L_7 - .L_6)
	.align		4
.L_6:
        /*0028*/ 	.word	index@(broadcast_add_bf16)
        /*002c*/ 	.word	0x00000000


	//----- nvinfo : EIATTR_REGCOUNT
	.align		4
.L_7:
        /*0030*/ 	.byte	0x04, 0x2f
        /*0032*/ 	.short	(.L_9 - .L_8)
	.align		4
.L_8:
        /*0034*/ 	.word	index@(broadcast_add_f32)
        /*0038*/ 	.word	0x0000000a


	//----- nvinfo : EIATTR_FRAME_SIZE
	.align		4
.L_9:
        /*003c*/ 	.byte	0x04, 0x11
        /*003e*/ 	.short	(.L_11 - .L_10)
	.align		4
.L_10:
        /*0040*/ 	.word	index@(broadcast_add_f32)
        /*0044*/ 	.word	0x00000000


	//----- nvinfo : EIATTR_REGCOUNT
	.align		4
.L_11:
        /*0048*/ 	.byte	0x04, 0x2f
        /*004a*/ 	.short	(.L_13 - .L_12)
	.align		4
.L_12:
        /*004c*/ 	.word	index@(broadcast_add_f64)
        /*0050*/ 	.word	0x0000000a


	//----- nvinfo : EIATTR_FRAME_SIZE
	.align		4
.L_13:
        /*0054*/ 	.byte	0x04, 0x11
        /*0056*/ 	.short	(.L_15 - .L_14)
	.align		4
.L_14:
        /*0058*/ 	.word	index@(broadcast_add_f64)
        /*005c*/ 	.word	0x00000000


	//----- nvinfo : EIATTR_REGCOUNT
	.align		4
.L_15:
        /*0060*/ 	.byte	0x04, 0x2f
        /*0062*/ 	.short	(.L_17 - .L_16)
	.align		4
.L_16:
        /*0064*/ 	.word	index@(broadcast_add_u8)
        /*0068*/ 	.word	0x0000000c


	//----- nvinfo : EIATTR_FRAME_SIZE
	.align		4
.L_17:
        /*006c*/ 	.byte	0x04, 0x11
        /*006e*/ 	.short	(.L_19 - .L_18)
	.align		4
.L_18:
        /*0070*/ 	.word	index@(broadcast_add_u8)
        /*0074*/ 	.word	0x00000000


	//----- nvinfo : EIATTR_REGCOUNT
	.align		4
.L_19:
        /*0078*/ 	.byte	0x04, 0x2f
        /*007a*/ 	.short	(.L_21 - .L_20)
	.align		4
.L_20:
        /*007c*/ 	.word	index@(broadcast_add_u32)
        /*0080*/ 	.word	0x0000000a


	//----- nvinfo : EIATTR_FRAME_SIZE
	.align		4
.L_21:
        /*0084*/ 	.byte	0x04, 0x11
        /*0086*/ 	.short	(.L_23 - .L_22)
	.align		4
.L_22:
        /*0088*/ 	.word	index@(broadcast_add_u32)
        /*008c*/ 	.word	0x00000000


	//----- nvinfo : EIATTR_REGCOUNT
	.align		4
.L_23:
        /*0090*/ 	.byte	0x04, 0x2f
        /*0092*/ 	.short	(.L_25 - .L_24)
	.align		4
.L_24:
        /*0094*/ 	.word	index@(broadcast_add_i64)
        /*0098*/ 	.word	0x0000000a


	//----- nvinfo : EIATTR_FRAME_SIZE
	.align		4
.L_25:
        /*009c*/ 	.byte	0x04, 0x11
        /*009e*/ 	.short	(.L_27 - .L_26)
	.align		4
.L_26:
        /*00a0*/ 	.word	index@(broadcast_add_i64)
        /*00a4*/ 	.word	0x00000000


	//----- nvinfo : EIATTR_REGCOUNT
	.align		4
.L_27:
        /*00a8*/ 	.byte	0x04, 0x2f
        /*00aa*/ 	.short	(.L_29 - .L_28)
	.align		4
.L_28:
        /*00ac*/ 	.word	index@(broadcast_sub_f16)
        /*00b0*/ 	.word	0x00000009


	//----- nvinfo : EIATTR_FRAME_SIZE
	.align		4
.L_29:
        /*00b4*/ 	.byte	0x04, 0x11
        /*00b6*/ 	.short	(.L_31 - .L_30)
	.align		4
.L_30:
        /*00b8*/ 	.word	index@(broadcast_sub_f16)
        /*00bc*/ 	.word	0x00000000


	//----- nvinfo : EIATTR_REGCOUNT
	.align		4
.L_31:
        /*00c0*/ 	.byte	0x04, 0x2f
        /*00c2*/ 	.short	(.L_33 - .L_32)
	.align		4
.L_32:
        /*00c4*/ 	.word	index@(broadcast_sub_bf16)
        /*00c8*/ 	.word	0x00000009


	//----- nvinfo : EIATTR_FRAME_SIZE
	.align		4
.L_33:
        /*00cc*/ 	.byte	0x04, 0x11
        /*00ce*/ 	.short	(.L_35 - .L_34)
	.align		4
.L_34:
        /*00d0*/ 	.word	index@(broadcast_sub_bf16)
        /*00d4*/ 	.word	0x00000000


	//----- nvinfo : EIATTR_REGCOUNT
	.align		4
.L_35:
        /*00d8*/ 	.byte	0x04, 0x2f
        /*00da*/ 	.short	(.L_37 - .L_36)
	.align		4
.L_36:
        /*00dc*/ 	.word	index@(broadcast_sub_f32)
        /*00e0*/ 	.word	0x0000000a


	//----- nvinfo : EIATTR_FRAME_SIZE
	.align		4
.L_37:
        /*00e4*/ 	.byte	0x04, 0x11
        /*00e6*/ 	.short	(.L_39 - .L_38)
	.align		4
.L_38:
        /*00e8*/ 	.word	index@(broadcast_sub_f32)
        /*00ec*/ 	.word	0x00000000


	//----- nvinfo : EIATTR_REGCOUNT
	.align		4
.L_39:
        /*00f0*/ 	.byte	0x04, 0x2f
        /*00f2*/ 	.short	(.L_41 - .L_40)
	.align		4
.L_40:
        /*00f4*/ 	.word	index@(broadcast_sub_f64)
        /*00f8*/ 	.word	0x0000000a


	//----- nvinfo : EIATTR_FRAME_SIZE
	.align		4
.L_41:
        /*00fc*/ 	.byte	0x04, 0x11
        /*00fe*/ 	.short	(.L_43 - .L_42)
	.align		4
.L_42:
        /*0100*/ 	.word	index@(broadcast_sub_f64)
        /*0104*/ 	.word	0x00000000


	//----- nvinfo : EIATTR_REGCOUNT
	.align		4
.L_43:
        /*0108*/ 	.byte	0x04, 0x2f
        /*010a*/ 	.short	(.L_45 - .L_44)
	.align		4
.L_44:
        /*010c*/ 	.word	index@(broadcast_sub_u8)
        /*0110*/ 	.word	0x0000000c


	//----- nvinfo : EIATTR_FRAME_SIZE
	.align		4
.L_45:
        /*0114*/ 	.byte	0x04, 0x11
        /*0116*/ 	.short	(.L_47 - .L_46)
	.align		4
.L_46:
        /*0118*/ 	.word	index@(broadcast_sub_u8)
        /*011c*/ 	.word	0x00000000


	//----- nvinfo : EIATTR_REGCOUNT
	.align		4
.L_47:
        /*0120*/ 	.byte	0x04, 0x2f
        /*0122*/ 	.short	(.L_49 - .L_48)
	.align		4
.L_48:
        /*0124*/ 	.word	index@(broadcast_sub_u32)
        /*0128*/ 	.word	0x0000000a


	//----- nvinfo : EIATTR_FRAME_SIZE
	.align		4
.L_49:
        /*012c*/ 	.byte	0x04, 0x11
        /*012e*/ 	.short	(.L_51 - .L_50)
	.align		4
.L_50:
        /*0130*/ 	.word	index@(broadcast_sub_u32)
        /*0134*/ 	.word	0x00000000


	//----- nvinfo : EIATTR_REGCOUNT
	.align		4
.L_51:
        /*0138*/ 	.byte	0x04, 0x2f
        /*013a*/ 	.short	(.L_53 - .L_52)
	.align		4
.L_52:
        /*013c*/ 	.word	index@(broadcast_sub_i64)
        /*0140*/ 	.word	0x0000000a


	//----- nvinfo : EIATTR_FRAME_SIZE
	.align		4
.L_53:
        /*0144*/ 	.byte	0x04, 0x11
        /*0146*/ 	.short	(.L_55 - .L_54)
	.align		4
.L_54:
        /*0148*/ 	.word	index@(broadcast_sub_i64)
        /*014c*/ 	.word	0x00000000


	//----- nvinfo : EIATTR_REGCOUNT
	.align		4
.L_55:
        /*0150*/ 	.byte	0x04, 0x2f
        /*0152*/ 	.short	(.L_57 - .L_56)
	.align		4
.L_56:
        /*0154*/ 	.word	index@(broadcast_mul_f16)
        /*0158*/ 	.word	0x00000009


	//----- nvinfo : EIATTR_FRAME_SIZE
	.align		4
.L_57:
        /*015c*/ 	.byte	0x04, 0x11
        /*015e*/ 	.short	(.L_59 - .L_58)
	.align		4
.L_58:
        /*0160*/ 	.word	index@(broadcast_mul_f16)
        /*0164*/ 	.word	0x00000000


	//----- nvinfo : EIATTR_REGCOUNT
	.align		4
.L_59:
        /*0168*/ 	.byte	0x04, 0x2f
        /*016a*/ 	.short	(.L_61 - .L_60)
	.align		4
.L_60:
        /*016c*/ 	.word	index@(broadcast_mul_bf16)
        /*0170*/ 	.word	0x00000009


	//----- nvinfo : EIATTR_FRAME_SIZE
	.align		4
.L_61:
        /*0174*/ 	.byte	0x04, 0x11
        /*0176*/ 	.short	(.L_63 - .L_62)
	.align		4
.L_62:
        /*0178*/ 	.word	index@(broadcast_mul_bf16)
        /*017c*/ 	.word	0x00000000


	//----- nvinfo : EIATTR_REGCOUNT
	.align		4
.L_63:
        /*0180*/ 	.byte	0x04, 0x2f
        /*0182*/ 	.short	(.L_65 - .L_64)
	.align		4
.L_64:
        /*0184*/ 	.word	index@(broadcast_mul_f32)
        /*0188*/ 	.word	0x0000000a


	//----- nvinfo : EIATTR_FRAME_SIZE
	.align		4
.L_65:
        /*018c*/ 	.byte	0x04, 0x11
        /*018e*/ 	.short	(.L_67 - .L_66)
	.align		4
.L_66:
        /*0190*/ 	.word	index@(broadcast_mul_f32)
        /*0194*/ 	.word	0x00000000


	//----- nvinfo : EIATTR_REGCOUNT
	.align		4
.L_67:
        /*0198*/ 	.byte	0x04, 0x2f
        /*019a*/ 	.short	(.L_69 - .L_68)
	.align		4
.L_68:
        /*019c*/ 	.word	index@(broadcast_mul_f64)
        /*01a0*/ 	.word	0x0000000a


	//----- nvinfo : EIATTR_FRAME_SIZE
	.align		4
.L_69:
        /*01a4*/ 	.byte	0x04, 0x11
        /*01a6*/ 	.short	(.L_71 - .L_70)
	.align		4
.L_70:
        /*01a8*/ 	.word	index@(broadcast_mul_f64)
        /*01ac*/ 	.word	0x00000000


	//----- nvinfo : EIATTR_REGCOUNT
	.align		4
.L_71:
        /*01b0*/ 	.byte	0x04, 0x2f
        /*01b2*/ 	.short	(.L_73 - .L_72)
	.align		4
.L_72:
        /*01b4*/ 	.word	index@(broadcast_mul_u8)
        /*01b8*/ 	.word	0x0000000c


	//----- nvinfo : EIATTR_FRAME_SIZE
	.align		4
.L_73:
        /*01bc*/ 	.byte	0x04, 0x11
        /*01be*/ 	.short	(.L_75 - .L_74)
	.align		4
.L_74:
        /*01c0*/ 	.word	index@(broadcast_mul_u8)
        /*01c4*/ 	.word	0x00000000


	//----- nvinfo : EIATTR_REGCOUNT
	.align		4
.L_75:
        /*01c8*/ 	.byte	0x04, 0x2f
        /*01ca*/ 	.short	(.L_77 - .L_76)
	.align		4
.L_76:
        /*01cc*/ 	.word	index@(broadcast_mul_u32)
        /*01d0*/ 	.word	0x0000000a


	//----- nvinfo : EIATTR_FRAME_SIZE
	.align		4
.L_77:
        /*01d4*/ 	.byte	0x04, 0x11
        /*01d6*/ 	.short	(.L_79 - .L_78)
	.align		4
.L_78:
        /*01d8*/ 	.word	index@(broadcast_mul_u32)
        /*01dc*/ 	.word	0x00000000


	//----- nvinfo : EIATTR_REGCOUNT
	.align		4
.L_79:
        /*01e0*/ 	.byte	0x04, 0x2f
        /*01e2*/ 	.short	(.L_81 - .L_80)
	.align		4
.L_80:
        /*01e4*/ 	.word	index@(broadcast_mul_i64)
        /*01e8*/ 	.word	0x0000000c


	//----- nvinfo : EIATTR_FRAME_SIZE
	.align		4
.L_81:
        /*01ec*/ 	.byte	0x04, 0x11
        /*01ee*/ 	.short	(.L_83 - .L_82)
	.align		4
.L_82:
        /*01f0*/ 	.word	index@(broadcast_mul_i64)
        /*01f4*/ 	.word	0x00000000


	//----- nvinfo : EIATTR_REGCOUNT
	.align		4
.L_83:
        /*01f8*/ 	.byte	0x04, 0x2f
        /*01fa*/ 	.short	(.L_85 - .L_84)
	.align		4
.L_84:
        /*01fc*/ 	.word	index@(broadcast_div_f16)
        /*0200*/ 	.word	0x00000009


	//----- nvinfo : EIATTR_FRAME_SIZE
	.align		4
.L_85:
        /*0204*/ 	.byte	0x04, 0x11
        /*0206*/ 	.short	(.L_87 - .L_86)
	.align		4
.L_86:
        /*0208*/ 	.word	index@(broadcast_div_f16)
        /*020c*/ 	.word	0x00000000


	//----- nvinfo : EIATTR_REGCOUNT
	.align		4
.L_87:
        /*0210*/ 	.byte	0x04, 0x2f
        /*0212*/ 	.short	(.L_89 - .L_88)
	.align		4
.L_88:
        /*0214*/ 	.word	index@(broadcast_div_bf16)
        /*0218*/ 	.word	0x00000009


	//----- nvinfo : EIATTR_FRAME_SIZE
	.align		4
.L_89:
        /*021c*/ 	.byte	0x04, 0x11
        /*021e*/ 	.short	(.L_91 - .L_90)
	.align		4
.L_90:
        /*0220*/ 	.word	index@(broadcast_div_bf16)
        /*0224*/ 	.word	0x00000000


	//----- nvinfo : EIATTR_REGCOUNT
	.align		4
.L_91:
        /*0228*/ 	.byte	0x04, 0x2f
        /*022a*/ 	.short	(.L_93 - .L_92)
	.align		4
.L_92:
        /*022c*/ 	.word	index@(broadcast_div_f32)
        /*0230*/ 	.word	0x0000000a


	//----- nvinfo : EIATTR_FRAME_SIZE
	.align		4
.L_93:
        /*0234*/ 	.byte	0x04, 0x11
        /*0236*/ 	.short	(.L_95 - .L_94)
	.align		4
.L_94:
        /*0238*/ 	.word	index@(broadcast_div_f32)
        /*023c*/ 	.word	0x00000000


	//----- nvinfo : EIATTR_REGCOUNT
	.align		4
.L_95:
        /*0240*/ 	.byte	0x04, 0x2f
        /*0242*/ 	.short	(.L_97 - .L_96)
	.align		4
.L_96:
        /*0244*/ 	.word	index@(broadcast_div_f64)
        /*0248*/ 	.word	0x0000000a


	//----- nvinfo : EIATTR_FRAME_SIZE
	.align		4
.L_97:
        /*024c*/ 	.byte	0x04, 0x11
        /*024e*/ 	.short	(.L_99 - .L_98)
	.align		4
.L_98:
        /*0250*/ 	.word	index@(broadcast_div_f64)
        /*0254*/ 	.word	0x00000000


	//----- nvinfo : EIATTR_REGCOUNT
	.align		4
.L_99:
        /*0258*/ 	.byte	0x04, 0x2f
        /*025a*/ 	.short	(.L_101 - .L_100)
	.align		4
.L_100:
        /*025c*/ 	.word	index@(broadcast_div_u8)
        /*0260*/ 	.word	0x0000000c


	//----- nvinfo : EIATTR_FRAME_SIZE
	.align		4
.L_101:
        /*0264*/ 	.byte	0x04, 0x11
        /*0266*/ 	.short	(.L_103 - .L_102)
	.align		4
.L_102:
        /*0268*/ 	.word	index@(broadcast_div_u8)
        /*026c*/ 	.word	0x00000000


	//----- nvinfo : EIATTR_REGCOUNT
	.align		4
.L_103:
        /*0270*/ 	.byte	0x04, 0x2f
        /*0272*/ 	.short	(.L_105 - .L_104)
	.align		4
.L_104:
        /*0274*/ 	.word	index@(broadcast_div_u32)
        /*0278*/ 	.word	0x0000000a


	//----- nvinfo : EIATTR_FRAME_SIZE
	.align		4
.L_105:
        /*027c*/ 	.byte	0x04, 0x11
        /*027e*/ 	.short	(.L_107 - .L_106)
	.align		4
.L_106:
        /*0280*/ 	.word	index@(broadcast_div_u32)
        /*0284*/ 	.word	0x00000000


	//----- nvinfo : EIATTR_REGCOUNT
	.align		4
.L_107:
        /*0288*/ 	.byte	0x04, 0x2f
        /*028a*/ 	.short	(.L_109 - .L_108)
	.align		4
.L_108:
        /*028c*/ 	.word	index@(broadcast_div_i64)
        /*0290*/ 	.word	0x0000000a


	//----- nvinfo : EIATTR_FRAME_SIZE
	.align		4
.L_109:
        /*0294*/ 	.byte	0x04, 0x11
        /*0296*/ 	.short	(.L_111 - .L_110)
	.align		4
.L_110:
        /*0298*/ 	.word	index@(broadcast_div_i64)
        /*029c*/ 	.word	0x00000000


	//----- nvinfo : EIATTR_MIN_STACK_SIZE
	.align		4
.L_111:
        /*02a0*/ 	.byte	0x04, 0x12
        /*02a2*/ 	.short	(.L_113 - .L_112)
	.align		4
.L_112:
        /*02a4*/ 	.word	index@(broadcast_div_i64)
        /*02a8*/ 	.word	0x00000000


	//----- nvinfo : EIATTR_MIN_STACK_SIZE
	.align		4
.L_113:
        /*02ac*/ 	.byte	0x04, 0x12
        /*02ae*/ 	.short	(.L_115 - .L_114)
	.align		4
.L_114:
        /*02b0*/ 	.word	index@(broadcast_div_u32)
        /*02b4*/ 	.word	0x00000000


	//----- nvinfo : EIATTR_MIN_STACK_SIZE
	.align		4
.L_115:
        /*02b8*/ 	.byte	0x04, 0x12
        /*02ba*/ 	.short	(.L_117 - .L_116)
	.align		4
.L_116:
        /*02bc*/ 	.word	index@(broadcast_div_u8)
        /*02c0*/ 	.word	0x00000000


	//----- nvinfo : EIATTR_MIN_STACK_SIZE
	.align		4
.L_117:
        /*02c4*/ 	.byte	0x04, 0x12
        /*02c6*/ 	.short	(.L_119 - .L_118)
	.align		4
.L_118:
        /*02c8*/ 	.word	index@(broadcast_div_f64)
        /*02cc*/ 	.word	0x00000000


	//----- nvinfo : EIATTR_MIN_STACK_SIZE
	.align		4
.L_119:
        /*02d0*/ 	.byte	0x04, 0x12
        /*02d2*/ 	.short	(.L_121 - .L_120)
	.align		4
.L_120:
        /*02d4*/ 	.word	index@(broadcast_div_f32)
        /*02d8*/ 	.word	0x00000000


	//----- nvinfo : EIATTR_MIN_STACK_SIZE
	.align		4
.L_121:
        /*02dc*/ 	.byte	0x04, 0x12
        /*02de*/ 	.short	(.L_123 - .L_122)
	.align		4
.L_122:
        /*02e0*/ 	.word	index@(broadcast_div_bf16)
        /*02e4*/ 	.word	0x00000000


	//----- nvinfo : EIATTR_MIN_STACK_SIZE
	.align		4
.L_123:
        /*02e8*/ 	.byte	0x04, 0x12
        /*02ea*/ 	.short	(.L_125 - .L_124)
	.align		4
.L_124:
        /*02ec*/ 	.word	index@(broadcast_div_f16)
        /*02f0*/ 	.word	0x00000000


	//----- nvinfo : EIATTR_MIN_STACK_SIZE
	.align		4
.L_125:
        /*02f4*/ 	.byte	0x04, 0x12
        /*02f6*/ 	.short	(.L_127 - .L_126)
	.align		4
.L_126:
        /*02f8*/ 	.word	index@(broadcast_mul_i64)
        /*02fc*/ 	.word	0x00000000


	//----- nvinfo : EIATTR_MIN_STACK_SIZE
	.align		4
.L_127:
        /*0300*/ 	.byte	0x04, 0x12
        /*0302*/ 	.short	(.L_129 - .L_128)
	.align		4
.L_128:
        /*0304*/ 	.word	index@(broadcast_mul_u32)
        /*0308*/ 	.word	0x00000000


	//----- nvinfo : EIATTR_MIN_STACK_SIZE
	.align		4
.L_129:
        /*030c*/ 	.byte	0x04, 0x12
        /*030e*/ 	.short	(.L_131 - .L_130)
	.align		4
.L_130:
        /*0310*/ 	.word	index@(broadcast_mul_u8)
        /*0314*/ 	.word	0x00000000


	//----- nvinfo : EIATTR_MIN_STACK_SIZE
	.align		4
.L_131:
        /*0318*/ 	.byte	0x04, 0x12
        /*031a*/ 	.short	(.L_133 - .L_132)
	.align		4
.L_132:
        /*031c*/ 	.word	index@(broadcast_mul_f64)
        /*0320*/ 	.word	0x00000000


	//----- nvinfo : EIATTR_MIN_STACK_SIZE
	.align		4
.L_133:
        /*0324*/ 	.byte	0x04, 0x12
        /*0326*/ 	.short	(.L_135 - .L_134)
	.align		4
.L_134:
        /*0328*/ 	.word	index@(broadcast_mul_f32)
        /*032c*/ 	.word	0x00000000


	//----- nvinfo : EIATTR_MIN_STACK_SIZE
	.align		4
.L_135:
        /*0330*/ 	.byte	0x04, 0x12
        /*0332*/ 	.short	(.L_137 - .L_136)
	.align		4
.L_136:
        /*0334*/ 	.word	index@(broadcast_mul_bf16)
        /*0338*/ 	.word	0x00000000


	//----- nvinfo : EIATTR_MIN_STACK_SIZE
	.align		4
.L_137:
        /*033c*/ 	.byte	0x04, 0x12
        /*033e*/ 	.short	(.L_139 - .L_138)
	.align		4
.L_138:
        /*0340*/ 	.word	index@(broadcast_mul_f16)
        /*0344*/ 	.word	0x00000000


	//----- nvinfo : EIATTR_MIN_STACK_SIZE
	.align		4
.L_139:
        /*0348*/ 	.byte	0x04, 0x12
        /*034a*/ 	.short	(.L_141 - .L_140)
	.align		4
.L_140:
        /*034c*/ 	.word	index@(broadcast_sub_i64)
        /*0350*/ 	.word	0x00000000


	//----- nvinfo : EIATTR_MIN_STACK_SIZE
	.align		4
.L_141:
        /*0354*/ 	.byte	0x04, 0x12
        /*0356*/ 	.short	(.L_143 - .L_142)
	.align		4
.L_142:
        /*0358*/ 	.word	index@(broadcast_sub_u32)
        /*035c*/ 	.word	0x00000000


	//----- nvinfo : EIATTR_MIN_STACK_SIZE
	.align		4
.L_143:
        /*0360*/ 	.byte	0x04, 0x12
        /*0362*/ 	.short	(.L_145 - .L_144)
	.align		4
.L_144:
        /*0364*/ 	.word	index@(broadcast_sub_u8)
        /*0368*/ 	.word	0x00000000


	//----- nvinfo : EIATTR_MIN_STACK_SIZE
	.align		4
.L_145:
        /*036c*/ 	.byte	0x04, 0x12
        /*036e*/ 	.short	(.L_147 - .L_146)
	.align		4
.L_146:
        /*0370*/ 	.word	index@(broadcast_sub_f64)
        /*0374*/ 	.word	0x00000000


	//----- nvinfo : EIATTR_MIN_STACK_SIZE
	.align		4
.L_147:
        /*0378*/ 	.byte	0x04, 0x12
        /*037a*/ 	.short	(.L_149 - .L_148)
	.align		4
.L_148:
        /*037c*/ 	.word	index@(broadcast_sub_f32)
        /*0380*/ 	.word	0x00000000


	//----- nvinfo : EIATTR_MIN_STACK_SIZE
	.align		4
.L_149:
        /*0384*/ 	.byte	0x04, 0x12
        /*0386*/ 	.short	(.L_151 - .L_150)
	.align		4
.L_150:
        /*0388*/ 	.word	index@(broadcast_sub_bf16)
        /*038c*/ 	.word	0x00000000


	//----- nvinfo : EIATTR_MIN_STACK_SIZE
	.align		4
.L_151:
        /*0390*/ 	.byte	0x04, 0x12
        /*0392*/ 	.short	(.L_153 - .L_152)
	.align		4
.L_152:
        /*0394*/ 	.word	index@(broadcast_sub_f16)
        /*0398*/ 	.word	0x00000000


	//----- nvinfo : EIATTR_MIN_STACK_SIZE
	.align		4
.L_153:
        /*039c*/ 	.byte	0x04, 0x12
        /*039e*/ 	.short	(.L_155 - .L_154)
	.align		4
.L_154:
        /*03a0*/ 	.word	index@(broadcast_add_i64)
        /*03a4*/ 	.word	0x00000000


	//----- nvinfo : EIATTR_MIN_STACK_SIZE
	.align		4
.L_155:
        /*03a8*/ 	.byte	0x04, 0x12
        /*03aa*/ 	.short	(.L_157 - .L_156)
	.align		4
.L_156:
        /*03ac*/ 	.word	index@(broadcast_add_u32)
        /*03b0*/ 	.word	0x00000000


	//----- nvinfo : EIATTR_MIN_STACK_SIZE
	.align		4
.L_157:
        /*03b4*/ 	.byte	0x04, 0x12
        /*03b6*/ 	.short	(.L_159 - .L_158)
	.align		4
.L_158:
        /*03b8*/ 	.word	index@(broadcast_add_u8)
        /*03bc*/ 	.word	0x00000000


	//----- nvinfo : EIATTR_MIN_STACK_SIZE
	.align		4
.L_159:
        /*03c0*/ 	.byte	0x04, 0x12
        /*03c2*/ 	.short	(.L_161 - .L_160)
	.align		4
.L_160:
        /*03c4*/ 	.word	index@(broadcast_add_f64)
        /*03c8*/ 	.word	0x00000000


	//----- nvinfo : EIATTR_MIN_STACK_SIZE
	.align		4
.L_161:
        /*03cc*/ 	.byte	0x04, 0x12
        /*03ce*/ 	.short	(.L_163 - .L_162)
	.align		4
.L_162:
        /*03d0*/ 	.word	index@(broadcast_add_f32)
        /*03d4*/ 	.word	0x00000000


	//----- nvinfo : EIATTR_MIN_STACK_SIZE
	.align		4
.L_163:
        /*03d8*/ 	.byte	0x04, 0x12
        /*03da*/ 	.short	(.L_165 - .L_164)
	.align		4
.L_164:
        /*03dc*/ 	.word	index@(broadcast_add_bf16)
        /*03e0*/ 	.word	0x00000000


	//----- nvinfo : EIATTR_MIN_STACK_SIZE
	.align		4
.L_165:
        /*03e4*/ 	.byte	0x04, 0x12
        /*03e6*/ 	.short	(.L_167 - .L_166)
	.align		4
.L_166:
        /*03e8*/ 	.word	index@(broadcast_add_f16)
        /*03ec*/ 	.word	0x00000000
.L_167:


//--------------------- .nv.compat                --------------------------
	.section	.nv.compat,"",@"SHT_CUDA_COMPAT_INFO"
	.align	4
        /*0000*/ 	.byte	0x02, 0x09, 0x00, 0x00, 0x02, 0x02, 0x01, 0x00, 0x02, 0x05, 0x05, 0x00, 0x03, 0x07, 0x01, 0x01
        /*0010*/ 	.byte	0x02, 0x03, 0x00, 0x00, 0x02, 0x06, 0x01, 0x00, 0x04, 0x0b, 0x08, 0x00, 0x01, 0x00, 0x00, 0x00
        /*0020*/ 	.byte	0x00, 0x00, 0x00, 0x00


//--------------------- .nv.info.broadcast_div_i64 --------------------------
	.section	.nv.info.broadcast_div_i64,"",@"SHT_CUDA_INFO"
	.sectionflags	@""
	.align	4


	//----- nvinfo : EIATTR_CUDA_API_VERSION
	.align		4
        /*0000*/ 	.byte	0x04, 0x37
        /*0002*/ 	.short	(.L_169 - .L_168)
.L_168:
        /*0004*/ 	.word	0x00000082


	//----- nvinfo : EIATTR_KPARAM_INFO
	.align		4
.L_169:
        /*0008*/ 	.byte	0x04, 0x17
        /*000a*/ 	.short	(.L_171 - .L_170)
.L_170:
        /*000c*/ 	.word	0x00000000
        /*0010*/ 	.short	0x0002
        /*0012*/ 	.short	0x0010
        /*0014*/ 	.byte	0x00, 0xf0, 0x21, 0x00


	//----- nvinfo : EIATTR_KPARAM_INFO
	.align		4
.L_171:
        /*0018*/ 	.byte	0x04, 0x17
        /*001a*/ 	.short	(.L_173 - .L_172)
.L_172:
        /*001c*/ 	.word	0x00000000
        /*0020*/ 	.short	0x0001
        /*0022*/ 	.short	0x0008
        /*0024*/ 	.byte	0x00, 0xf0, 0x21, 0x00


	//----- nvinfo : EIATTR_KPARAM_INFO
	.align		4
.L_173:
        /*0028*/ 	.byte	0x04, 0x17
        /*002a*/ 	.short	(.L_175 - .L_174)
.L_174:
        /*002c*/ 	.word	0x00000000
        /*0030*/ 	.short	0x0000
        /*0032*/ 	.short	0x0000
        /*0034*/ 	.byte	0x00, 0xf5, 0x21, 0x00


	//----- nvinfo : EIATTR_SPARSE_MMA_MASK
	.align		4
.L_175:
        /*0038*/ 	.byte	0x03, 0x50
        /*003a*/ 	.short	0x0000


	//----- nvinfo : EIATTR_MAXREG_COUNT
	.align		4
        /*003c*/ 	.byte	0x03, 0x1b
        /*003e*/ 	.short	0x00ff


	//----- nvinfo : EIATTR_MERCURY_ISA_VERSION
	.align		4
        /*0040*/ 	.byte	0x03, 0x5f
        /*0042*/ 	.short	0x0101


	//----- nvinfo : EIATTR_VRC_CTA_INIT_COUNT
	.align		4
        /*0044*/ 	.byte	0x02, 0x4a
	.zero		1
	.zero		1


	//----- nvinfo : EIATTR_EXIT_INSTR_OFFSETS
	.align		4
        /*0048*/ 	.byte	0x04, 0x1c
        /*004a*/ 	.short	(.L_177 - .L_176)


	//   ....[0]....
.L_176:
        /*004c*/ 	.word	0x00000090


	//   ....[1]....
        /*0050*/ 	.word	0x000001b0


	//----- nvinfo : EIATTR_CRS_STACK_SIZE
	.align		4
.L_177:
        /*0054*/ 	.byte	0x04, 0x1e
        /*0056*/ 	.short	(.L_179 - .L_178)
.L_178:
        /*0058*/ 	.word	0x00000000


	//----- nvinfo : EIATTR_CBANK_PARAM_SIZE
	.align		4
.L_179:
        /*005c*/ 	.byte	0x03, 0x19
        /*005e*/ 	.short	0x0018


	//----- nvinfo : EIATTR_PARAM_CBANK
	.align		4
        /*0060*/ 	.byte	0x04, 0x0a
        /*0062*/ 	.short	(.L_181 - .L_180)
	.align		4
.L_180:
        /*0064*/ 	.word	index@(.nv.constant0.broadcast_div_i64)
        /*0068*/ 	.short	0x0380
        /*006a*/ 	.short	0x0018


	//----- nvinfo : EIATTR_SW_WAR
	.align		4
.L_181:
        /*006c*/ 	.byte	0x04, 0x36
        /*006e*/ 	.short	(.L_183 - .L_182)
.L_182:
        /*0070*/ 	.word	0x00000008
.L_183:


//--------------------- .nv.info.broadcast_div_u32 --------------------------
	.section	.nv.info.broadcast_div_u32,"",@"SHT_CUDA_INFO"
	.sectionflags	@""
	.align	4


	//----- nvinfo : EIATTR_CUDA_API_VERSION
	.align		4
        /*0000*/ 	.byte	0x04, 0x37
        /*0002*/ 	.short	(.L_185 - .L_184)
.L_184:
        /*0004*/ 	.word	0x00000082


	//----- nvinfo : EIATTR_KPARAM_INFO
	.align		4
.L_185:
        /*0008*/ 	.byte	0x04, 0x17
        /*000a*/ 	.short	(.L_187 - .L_186)
.L_186:
        /*000c*/ 	.word	0x00000000
        /*0010*/ 	.short	0x0002
        /*0012*/ 	.short	0x0010
        /*0014*/ 	.byte	0x00, 0xf0, 0x21, 0x00


	//----- nvinfo : EIATTR_KPARAM_INFO
	.align		4
.L_187:
        /*0018*/ 	.byte	0x04, 0x17
        /*001a*/ 	.short	(.L_189 - .L_188)
.L_188:
        /*001c*/ 	.word	0x00000000
        /*0020*/ 	.short	0x0001
        /*0022*/ 	.short	0x0008
        /*0024*/ 	.byte	0x00, 0xf0, 0x11, 0x00


	//----- nvinfo : EIATTR_KPARAM_INFO
	.align		4
.L_189:
        /*0028*/ 	.byte	0x04, 0x17
        /*002a*/ 	.short	(.L_191 - .L_190)
.L_190:
        /*002c*/ 	.word	0x00000000
        /*0030*/ 	.short	0x0000
        /*0032*/ 	.short	0x0000
        /*0034*/ 	.byte	0x00, 0xf5, 0x21, 0x00


	//----- nvinfo : EIATTR_SPARSE_MMA_MASK
	.align		4
.L_191:
        /*0038*/ 	.byte	0x03, 0x50
        /*003a*/ 	.short	0x0000


	//----- nvinfo : EIATTR_MAXREG_COUNT
	.align		4
        /*003c*/ 	.byte	0x03, 0x1b
        /*003e*/ 	.short	0x00ff


	//----- nvinfo : EIATTR_MERCURY_ISA_VERSION
	.align		4
        /*0040*/ 	.byte	0x03, 0x5f
        /*0042*/ 	.short	0x0101


	//----- nvinfo : EIATTR_VRC_CTA_INIT_COUNT
	.align		4
        /*0044*/ 	.byte	0x02, 0x4a
	.zero		1
	.zero		1


	//----- nvinfo : EIATTR_EXIT_INSTR_OFFSETS
	.align		4
        /*0048*/ 	.byte	0x04, 0x1c
        /*004a*/ 	.short	(.L_193 - .L_192)


	//   ....[0]....
.L_192:
        /*004c*/ 	.word	0x00000090


	//   ....[1]....
        /*0050*/ 	.word	0x000001b0


	//----- nvinfo : EIATTR_CRS_STACK_SIZE
	.align		4
.L_193:
        /*0054*/ 	.byte	0x04, 0x1e
        /*0056*/ 	.short	(.L_195 - .L_194)
.L_194:
        /*0058*/ 	.word	0x00000000


	//----- nvinfo : EIATTR_CBANK_PARAM_SIZE
	.align		4
.L_195:
        /*005c*/ 	.byte	0x03, 0x19
        /*005e*/ 	.short	0x0018


	//----- nvinfo : EIATTR_PARAM_CBANK
	.align		4
        /*0060*/ 	.byte	0x04, 0x0a
        /*0062*/ 	.short	(.L_197 - .L_196)
	.align		4
.L_196:
        /*0064*/ 	.word	index@(.nv.constant0.broadcast_div_u32)
        /*0068*/ 	.short	0x0380
        /*006a*/ 	.short	0x0018


	//----- nvinfo : EIATTR_SW_WAR
	.align		4
.L_197:
        /*006c*/ 	.byte	0x04, 0x36
        /*006e*/ 	.short	(.L_199 - .L_198)
.L_198:
        /*0070*/ 	.word	0x00000008
.L_199:


//--------------------- .nv.info.broadcast_div_u8 --------------------------
	.section	.nv.info.broadcast_div_u8,"",@"SHT_CUDA_INFO"
	.sectionflags	@""
	.align	4


	//----- nvinfo : EIATTR_CUDA_API_VERSION
	.align		4
        /*0000*/ 	.byte	0x04, 0x37
        /*0002*/ 	.short	(.L_201 - .L_200)
.L_200:
        /*0004*/ 	.word	0x00000082


	//----- nvinfo : EIATTR_KPARAM_INFO
	.align		4
.L_201:
        /*0008*/ 	.byte	0x04, 0x17
        /*000a*/ 	.short	(.L_203 - .L_202)
.L_202:
        /*000c*/ 	.word	0x00000000
        /*0010*/ 	.short	0x0002
        /*0012*/ 	.short	0x0010
        /*0014*/ 	.byte	0x00, 0xf0, 0x21, 0x00


	//----- nvinfo : EIATTR_KPARAM_INFO
	.align		4
.L_203:
        /*0018*/ 	.byte	0x04, 0x17
        /*001a*/ 	.short	(.L_205 - .L_204)
.L_204:
        /*001c*/ 	.word	0x00000000
        /*0020*/ 	.short	0x0001
        /*0022*/ 	.short	0x0008
        /*0024*/ 	.byte	0x00, 0xf0, 0x05, 0x00


	//----- nvinfo : EIATTR_KPARAM_INFO
	.align		4
.L_205:
        /*0028*/ 	.byte	0x04, 0x17
        /*002a*/ 	.short	(.L_207 - .L_206)
.L_206:
        /*002c*/ 	.word	0x00000000
        /*0030*/ 	.short	0x0000
        /*0032*/ 	.short	0x0000
        /*0034*/ 	.byte	0x00, 0xf5, 0x21, 0x00


	//----- nvinfo : EIATTR_SPARSE_MMA_MASK
	.align		4
.L_207:
        /*0038*/ 	.byte	0x03, 0x50
        /*003a*/ 	.short	0x0000


	//----- nvinfo : EIATTR_MAXREG_COUNT
	.align		4
        /*003c*/ 	.byte	0x03, 0x1b
        /*003e*/ 	.short	0x00ff


	//----- nvinfo : EIATTR_MERCURY_ISA_VERSION
	.align		4
        /*0040*/ 	.byte	0x03, 0x5f
        /*0042*/ 	.short	0x0101


	//----- nvinfo : EIATTR_VRC_CTA_INIT_COUNT
	.align		4
        /*0044*/ 	.byte	0x02, 0x4a
	.zero		1
	.zero		1


	//----- nvinfo : EIATTR_EXIT_INSTR_OFFSETS
	.align		4
        /*0048*/ 	.byte	0x04, 0x1c
        /*004a*/ 	.short	(.L_209 - .L_208)


	//   ....[0]....
.L_208:
        /*004c*/ 	.word	0x00000090


	//   ....[1]....
        /*0050*/ 	.word	0x000001d0


	//----- nvinfo : EIATTR_CRS_STACK_SIZE
	.align		4
.L_209:
        /*0054*/ 	.byte	0x04, 0x1e
        /*0056*/ 	.short	(.L_211 - .L_210)
.L_210:
        /*0058*/ 	.word	0x00000000


	//----- nvinfo : EIATTR_CBANK_PARAM_SIZE
	.align		4
.L_211:
        /*005c*/ 	.byte	0x03, 0x19
        /*005e*/ 	.short	0x0018


	//----- nvinfo : EIATTR_PARAM_CBANK
	.align		4
        /*0060*/ 	.byte	0x04, 0x0a
        /*0062*/ 	.short	(.L_213 - .L_212)
	.align		4
.L_212:
        /*0064*/ 	.word	index@(.nv.constant0.broadcast_div_u8)
        /*0068*/ 	.short	0x0380
        /*006a*/ 	.short	0x0018


	//----- nvinfo : EIATTR_SW_WAR
	.align		4
.L_213:
        /*006c*/ 	.byte	0x04, 0x36
        /*006e*/ 	.short	(.L_215 - .L_214)
.L_214:
        /*0070*/ 	.word	0x00000008
.L_215:


//--------------------- .nv.info.broadcast_div_f64 --------------------------
	.section	.nv.info.broadcast_div_f64,"",@"SHT_CUDA_INFO"
	.sectionflags	@""
	.align	4


	//----- nvinfo : EIATTR_CUDA_API_VERSION
	.align		4
        /*0000*/ 	.byte	0x04, 0x37
        /*0002*/ 	.short	(.L_217 - .L_216)
.L_216:
        /*0004*/ 	.word	0x00000082


	//----- nvinfo : EIATTR_KPARAM_INFO
	.align		4
.L_217:
        /*0008*/ 	.byte	0x04, 0x17
        /*000a*/ 	.short	(.L_219 - .L_218)
.L_218:
        /*000c*/ 	.word	0x00000000
        /*0010*/ 	.short	0x0002
        /*0012*/ 	.short	0x0010
        /*0014*/ 	.byte	0x00, 0xf0, 0x21, 0x00


	//----- nvinfo : EIATTR_KPARAM_INFO
	.align		4
.L_219:
        /*0018*/ 	.byte	0x04, 0x17
        /*001a*/ 	.short	(.L_221 - .L_220)
.L_220:
        /*001c*/ 	.word	0x00000000
        /*0020*/ 	.short	0x0001
        /*0022*/ 	.short	0x0008
        /*0024*/ 	.byte	0x00, 0xf0, 0x21, 0x00


	//----- nvinfo : EIATTR_KPARAM_INFO
	.align		4
.L_221:
        /*0028*/ 	.byte	0x04, 0x17
        /*002a*/ 	.short	(.L_223 - .L_222)
.L_222:
        /*002c*/ 	.word	0x00000000
        /*0030*/ 	.short	0x0000
        /*0032*/ 	.short	0x0000
        /*0034*/ 	.byte	0x00, 0xf5, 0x21, 0x00


	//----- nvinfo : EIATTR_SPARSE_MMA_MASK
	.align		4
.L_223:
        /*0038*/ 	.byte	0x03, 0x50
        /*003a*/ 	.short	0x0000


	//----- nvinfo : EIATTR_MAXREG_COUNT
	.align		4
        /*003c*/ 	.byte	0x03, 0x1b
        /*003e*/ 	.short	0x00ff


	//----- nvinfo : EIATTR_MERCURY_ISA_VERSION
	.align		4
        /*0040*/ 	.byte	0x03, 0x5f
        /*0042*/ 	.short	0x0101


	//----- nvinfo : EIATTR_VRC_CTA_INIT_COUNT
	.align		4
        /*0044*/ 	.byte	0x02, 0x4a
	.zero		1
	.zero		1


	//----- nvinfo : EIATTR_EXIT_INSTR_OFFSETS
	.align		4
        /*0048*/ 	.byte	0x04, 0x1c
        /*004a*/ 	.short	(.L_225 - .L_224)


	//   ....[0]....
.L_224:
        /*004c*/ 	.word	0x00000090


	//   ....[1]....
        /*0050*/ 	.word	0x000001b0


	//----- nvinfo : EIATTR_CRS_STACK_SIZE
	.align		4
.L_225:
        /*0054*/ 	.byte	0x04, 0x1e
        /*0056*/ 	.short	(.L_227 - .L_226)
.L_226:
        /*0058*/ 	.word	0x00000000


	//----- nvinfo : EIATTR_CBANK_PARAM_SIZE
	.align		4
.L_227:
        /*005c*/ 	.byte	0x03, 0x19
        /*005e*/ 	.short	0x0018


	//----- nvinfo : EIATTR_PARAM_CBANK
	.align		4
        /*0060*/ 	.byte	0x04, 0x0a
        /*0062*/ 	.short	(.L_229 - .L_228)
	.align		4
.L_228:
        /*0064*/ 	.word	index@(.nv.constant0.broadcast_div_f64)
        /*0068*/ 	.short	0x0380
        /*006a*/ 	.short	0x0018


	//----- nvinfo : EIATTR_SW_WAR
	.align		4
.L_229:
        /*006c*/ 	.byte	0x04, 0x36
        /*006e*/ 	.short	(.L_231 - .L_230)
.L_230:
        /*0070*/ 	.word	0x00000008
.L_231:


//--------------------- .nv.info.broadcast_div_f32 --------------------------
	.section	.nv.info.broadcast_div_f32,"",@"SHT_CUDA_INFO"
	.sectionflags	@""
	.align	4


	//----- nvinfo : EIATTR_CUDA_API_VERSION
	.align		4
        /*0000*/ 	.byte	0x04, 0x37
        /*0002*/ 	.short	(.L_233 - .L_232)
.L_232:
        /*0004*/ 	.word	0x00000082


	//----- nvinfo : EIATTR_KPARAM_INFO
	.align		4
.L_233:
        /*0008*/ 	.byte	0x04, 0x17
        /*000a*/ 	.short	(.L_235 - .L_234)
.L_234:
        /*000c*/ 	.word	0x00000000
        /*0010*/ 	.short	0x0002
        /*0012*/ 	.short	0x0010
        /*0014*/ 	.byte	0x00, 0xf0, 0x21, 0x00


	//----- nvinfo : EIATTR_KPARAM_INFO
	.align		4
.L_235:
        /*0018*/ 	.byte	0x04, 0x17
        /*001a*/ 	.short	(.L_237 - .L_236)
.L_236:
        /*001c*/ 	.word	0x00000000
        /*0020*/ 	.short	0x0001
        /*0022*/ 	.short	0x0008
        /*0024*/ 	.byte	0x00, 0xf0, 0x11, 0x00


	//----- nvinfo : EIATTR_KPARAM_INFO
	.align		4
.L_237:
        /*0028*/ 	.byte	0x04, 0x17
        /*002a*/ 	.short	(.L_239 - .L_238)
.L_238:
        /*002c*/ 	.word	0x00000000
        /*0030*/ 	.short	0x0000
        /*0032*/ 	.short	0x0000
        /*0034*/ 	.byte	0x00, 0xf5, 0x21, 0x00


	//----- nvinfo : EIATTR_SPARSE_MMA_MASK
	.align		4
.L_239:
        /*0038*/ 	.byte	0x03, 0x50
        /*003a*/ 	.short	0x0000


	//----- nvinfo : EIATTR_MAXREG_COUNT
	.align		4
        /*003c*/ 	.byte	0x03, 0x1b
        /*003e*/ 	.short	0x00ff


	//----- nvinfo : EIATTR_MERCURY_ISA_VERSION
	.align		4
        /*0040*/ 	.byte	0x03, 0x5f
        /*0042*/ 	.short	0x0101


	//----- nvinfo : EIATTR_VRC_CTA_INIT_COUNT
	.align		4
        /*0044*/ 	.byte	0x02, 0x4a
	.zero		1
	.zero		1


	//----- nvinfo : EIATTR_EXIT_INSTR_OFFSETS
	.align		4
        /*0048*/ 	.byte	0x04, 0x1c
        /*004a*/ 	.short	(.L_241 - .L_240)


	//   ....[0]....
.L_240:
        /*004c*/ 	.word	0x00000090


	//   ....[1]....
        /*0050*/ 	.word	0x000001b0


	//----- nvinfo : EIATTR_CRS_STACK_SIZE
	.align		4
.L_241:
        /*0054*/ 	.byte	0x04, 0x1e
        /*0056*/ 	.short	(.L_243 - .L_242)
.L_242:
        /*0058*/ 	.word	0x00000000


	//----- nvinfo : EIATTR_CBANK_PARAM_SIZE
	.align		4
.L_243:
        /*005c*/ 	.byte	0x03, 0x19
        /*005e*/ 	.short	0x0018


	//----- nvinfo : EIATTR_PARAM_CBANK
	.align		4
        /*0060*/ 	.byte	0x04, 0x0a
        /*0062*/ 	.short	(.L_245 - .L_244)
	.align		4
.L_244:
        /*0064*/ 	.word	index@(.nv.constant0.broadcast_div_f32)
        /*0068*/ 	.short	0x0380
        /*006a*/ 	.short	0x0018


	//----- nvinfo : EIATTR_SW_WAR
	.align		4
.L_245:
        /*006c*/ 	.byte	0x04, 0x36
        /*006e*/ 	.short	(.L_247 - .L_246)
.L_246:
        /*0070*/ 	.word	0x00000008
.L_247:


//--------------------- .nv.info.broadcast_div_bf16 --------------------------
	.section	.nv.info.broadcast_div_bf16,"",@"SHT_CUDA_INFO"
	.sectionflags	@""
	.align	4


	//----- nvinfo : EIATTR_CUDA_API_VERSION
	.align		4
        /*0000*/ 	.byte	0x04, 0x37
        /*0002*/ 	.short	(.L_249 - .L_248)
.L_248:
        /*0004*/ 	.word	0x00000082


	//----- nvinfo : EIATTR_KPARAM_INFO
	.align		4
.L_249:
        /*0008*/ 	.byte	0x04, 0x17
        /*000a*/ 	.short	(.L_251 - .L_250)
.L_250:
        /*000c*/ 	.word	0x00000000
        /*0010*/ 	.short	0x0002
        /*0012*/ 	.short	0x0010
        /*0014*/ 	.byte	0x00, 0xf0, 0x21, 0x00


	//----- nvinfo : EIATTR_KPARAM_INFO
	.align		4
.L_251:
        /*0018*/ 	.byte	0x04, 0x17
        /*001a*/ 	.short	(.L_253 - .L_252)
.L_252:
        /*001c*/ 	.word	0x00000000
        /*0020*/ 	.short	0x0001
        /*0022*/ 	.short	0x0008
        /*0024*/ 	.byte	0x00, 0xf0, 0x09, 0x00


	//----- nvinfo : EIATTR_KPARAM_INFO
	.align		4
.L_253:
        /*0028*/ 	.byte	0x04, 0x17
        /*002a*/ 	.short	(.L_255 - .L_254)
.L_254:
        /*002c*/ 	.word	0x00000000
        /*0030*/ 	.short	0x0000
        /*0032*/ 	.short	0x0000
        /*0034*/ 	.byte	0x00, 0xf5, 0x21, 0x00


	//----- nvinfo : EIATTR_SPARSE_MMA_MASK
	.align		4
.L_255:
        /*0038*/ 	.byte	0x03, 0x50
        /*003a*/ 	.short	0x0000


	//----- nvinfo : EIATTR_MAXREG_COUNT
	.align		4
        /*003c*/ 	.byte	0x03, 0x1b
        /*003e*/ 	.short	0x00ff


	//----- nvinfo : EIATTR_MERCURY_ISA_VERSION
	.align		4
        /*0040*/ 	.byte	0x03, 0x5f
        /*0042*/ 	.short	0x0101


	//----- nvinfo : EIATTR_VRC_CTA_INIT_COUNT
	.align		4
        /*0044*/ 	.byte	0x02, 0x4a
	.zero		1
	.zero		1


	//----- nvinfo : EIATTR_EXIT_INSTR_OFFSETS
	.align		4
        /*0048*/ 	.byte	0x04, 0x1c
        /*004a*/ 	.short	(.L_257 - .L_256)


	//   ....[0]....
.L_256:
        /*004c*/ 	.word	0x00000090


	//   ....[1]....
        /*0050*/ 	.word	0x000001b0


	//----- nvinfo : EIATTR_CRS_STACK_SIZE
	.align		4
.L_257:
        /*0054*/ 	.byte	0x04, 0x1e
        /*0056*/ 	.short	(.L_259 - .L_258)
.L_258:
        /*0058*/ 	.word	0x00000000


	//----- nvinfo : EIATTR_CBANK_PARAM_SIZE
	.align		4
.L_259:
        /*005c*/ 	.byte	0x03, 0x19
        /*005e*/ 	.short	0x0018


	//----- nvinfo : EIATTR_PARAM_CBANK
	.align		4
        /*0060*/ 	.byte	0x04, 0x0a
        /*0062*/ 	.short	(.L_261 - .L_260)
	.align		4
.L_260:
        /*0064*/ 	.word	index@(.nv.constant0.broadcast_div_bf16)
        /*0068*/ 	.short	0x0380
        /*006a*/ 	.short	0x0018


	//----- nvinfo : EIATTR_SW_WAR
	.align		4
.L_261:
        /*006c*/ 	.byte	0x04, 0x36
        /*006e*/ 	.short	(.L_263 - .L_262)
.L_262:
        /*0070*/ 	.word	0x00000008
.L_263:


//--------------------- .nv.info.broadcast_div_f16 --------------------------
	.section	.nv.info.broadcast_div_f16,"",@"SHT_CUDA_INFO"
	.sectionflags	@""
	.align	4


	//----- nvinfo : EIATTR_CUDA_API_VERSION
	.align		4
        /*0000*/ 	.byte	0x04, 0x37
        /*0002*/ 	.short	(.L_265 - .L_264)
.L_264:
        /*0004*/ 	.word	0x00000082


	//----- nvinfo : EIATTR_KPARAM_INFO
	.align		4
.L_265:
        /*0008*/ 	.byte	0x04, 0x17
        /*000a*/ 	.short	(.L_267 - .L_266)
.L_266:
        /*000c*/ 	.word	0x00000000
        /*0010*/ 	.short	0x0002
        /*0012*/ 	.short	0x0010
        /*0014*/ 	.byte	0x00, 0xf0, 0x21, 0x00


	//----- nvinfo : EIATTR_KPARAM_INFO
	.align		4
.L_267:
        /*0018*/ 	.byte	0x04, 0x17
        /*001a*/ 	.short	(.L_269 - .L_268)
.L_268:
        /*001c*/ 	.word	0x00000000
        /*0020*/ 	.short	0x0001
        /*0022*/ 	.short	0x0008
        /*0024*/ 	.byte	0x00, 0xf0, 0x09, 0x00


	//----- nvinfo : EIATTR_KPARAM_INFO
	.align		4
.L_269:
        /*0028*/ 	.byte	0x04, 0x17
        /*002a*/ 	.short	(.L_271 - .L_270)
.L_270:
        /*002c*/ 	.word	0x00000000
        /*0030*/ 	.short	0x0000
        /*0032*/ 	.short	0x0000
        /*0034*/ 	.byte	0x00, 0xf5, 0x21, 0x00


	//----- nvinfo : EIATTR_SPARSE_MMA_MASK
	.align		4
.L_271:
        /*0038*/ 	.byte	0x03, 0x50
        /*003a*/ 	.short	0x0000


	//----- nvinfo : EIATTR_MAXREG_COUNT
	.align		4
        /*003c*/ 	.byte	0x03, 0x1b
        /*003e*/ 	.short	0x00ff


	//----- nvinfo : EIATTR_MERCURY_ISA_VERSION
	.align		4
        /*0040*/ 	.byte	0x03, 0x5f
        /*0042*/ 	.short	0x0101


	//----- nvinfo : EIATTR_VRC_CTA_INIT_COUNT
	.align		4
        /*0044*/ 	.byte	0x02, 0x4a
	.zero		1
	.zero		1


	//----- nvinfo : EIATTR_EXIT_INSTR_OFFSETS
	.align		4
        /*0048*/ 	.byte	0x04, 0x1c
        /*004a*/ 	.short	(.L_273 - .L_272)


	//   ....[0]....
.L_272:
        /*004c*/ 	.word	0x00000090


	//   ....[1]....
        /*0050*/ 	.word	0x000001b0


	//----- nvinfo : EIATTR_CRS_STACK_SIZE
	.align		4
.L_273:
        /*0054*/ 	.byte	0x04, 0x1e
        /*0056*/ 	.short	(.L_275 - .L_274)
.L_274:
        /*0058*/ 	.word	0x00000000


	//----- nvinfo : EIATTR_CBANK_PARAM_SIZE
	.align		4
.L_275:
        /*005c*/ 	.byte	0x03, 0x19
        /*005e*/ 	.short	0x0018


	//----- nvinfo : EIATTR_PARAM_CBANK
	.align		4
        /*0060*/ 	.byte	0x04, 0x0a
        /*0062*/ 	.short	(.L_277 - .L_276)
	.align		4
.L_276:
        /*0064*/ 	.word	index@(.nv.constant0.broadcast_div_f16)
        /*0068*/ 	.short	0x0380
        /*006a*/ 	.short	0x0018


	//----- nvinfo : EIATTR_SW_WAR
	.align		4
.L_277:
        /*006c*/ 	.byte	0x04, 0x36
        /*006e*/ 	.short	(.L_279 - .L_278)
.L_278:
        /*0070*/ 	.word	0x00000008
.L_279:


//--------------------- .nv.info.broadcast_mul_i64 --------------------------
	.section	.nv.info.broadcast_mul_i64,"",@"SHT_CUDA_INFO"
	.sectionflags	@""
	.align	4


	//----- nvinfo : EIATTR_CUDA_API_VERSION
	.align		4
        /*0000*/ 	.byte	0x04, 0x37
        /*0002*/ 	.short	(.L_281 - .L_280)
.L_280:
        /*0004*/ 	.word	0x00000082


	//----- nvinfo : EIATTR_KPARAM_INFO
	.align		4
.L_281:
        /*0008*/ 	.byte	0x04, 0x17
        /*000a*/ 	.short	(.L_283 - .L_282)
.L_282:
        /*000c*/ 	.word	0x00000000
        /*0010*/ 	.short	0x0002
        /*0012*/ 	.short	0x0010
        /*0014*/ 	.byte	0x00, 0xf0, 0x21, 0x00


	//----- nvinfo : EIATTR_KPARAM_INFO
	.align		4
.L_283:
        /*0018*/ 	.byte	0x04, 0x17
        /*001a*/ 	.short	(.L_285 - .L_284)
.L_284:
        /*001c*/ 	.word	0x00000000
        /*0020*/ 	.short	0x0001
        /*0022*/ 	.short	0x0008
        /*0024*/ 	.byte	0x00, 0xf0, 0x21, 0x00


	//----- nvinfo : EIATTR_KPARAM_INFO
	.align		4
.L_285:
        /*0028*/ 	.byte	0x04, 0x17
        /*002a*/ 	.short	(.L_287 - .L_286)
.L_286:
        /*002c*/ 	.word	0x00000000
        /*0030*/ 	.short	0x0000
        /*0032*/ 	.short	0x0000
        /*0034*/ 	.byte	0x00, 0xf5, 0x21, 0x00


	//----- nvinfo : EIATTR_SPARSE_MMA_MASK
	.align		4
.L_287:
        /*0038*/ 	.byte	0x03, 0x50
        /*003a*/ 	.short	0x0000


	//----- nvinfo : EIATTR_MAXREG_COUNT
	.align		4
        /*003c*/ 	.byte	0x03, 0x1b
        /*003e*/ 	.short	0x00ff


	//----- nvinfo : EIATTR_MERCURY_ISA_VERSION
	.align		4
        /*0040*/ 	.byte	0x03, 0x5f
        /*0042*/ 	.short	0x0101


	//----- nvinfo : EIATTR_VRC_CTA_INIT_COUNT
	.align		4
        /*0044*/ 	.byte	0x02, 0x4a
	.zero		1
	.zero		1


	//----- nvinfo : EIATTR_EXIT_INSTR_OFFSETS
	.align		4
        /*0048*/ 	.byte	0x04, 0x1c
        /*004a*/ 	.short	(.L_289 - .L_288)


	//   ....[0]....
.L_288:
        /*004c*/ 	.word	0x00000090


	//   ....[1]....
        /*0050*/ 	.word	0x000001d0


	//----- nvinfo : EIATTR_CRS_STACK_SIZE
	.align		4
.L_289:
        /*0054*/ 	.byte	0x04, 0x1e
        /*0056*/ 	.short	(.L_291 - .L_290)
.L_290:
        /*0058*/ 	.word	0x00000000


	//----- nvinfo : EIATTR_CBANK_PARAM_SIZE
	.align		4
.L_291:
        /*005c*/ 	.byte	0x03, 0x19
        /*005e*/ 	.short	0x0018


	//----- nvinfo : EIATTR_PARAM_CBANK
	.align		4
        /*0060*/ 	.byte	0x04, 0x0a
        /*0062*/ 	.short	(.L_293 - .L_292)
	.align		4
.L_292:
        /*0064*/ 	.word	index@(.nv.constant0.broadcast_mul_i64)
        /*0068*/ 	.short	0x0380
        /*006a*/ 	.short	0x0018


	//----- nvinfo : EIATTR_SW_WAR
	.align		4
.L_293:
        /*006c*/ 	.byte	0x04, 0x36
        /*006e*/ 	.short	(.L_295 - .L_294)
.L_294:
        /*0070*/ 	.word	0x00000008
.L_295:


//--------------------- .nv.info.broadcast_mul_u32 --------------------------
	.section	.nv.info.broadcast_mul_u32,"",@"SHT_CUDA_INFO"
	.sectionflags	@""
	.align	4


	//----- nvinfo : EIATTR_CUDA_API_VERSION
	.align		4
        /*0000*/ 	.byte	0x04, 0x37
        /*0002*/ 	.short	(.L_297 - .L_296)
.L_296:
        /*0004*/ 	.word	0x00000082


	//----- nvinfo : EIATTR_KPARAM_INFO
	.align		4
.L_297:
        /*0008*/ 	.byte	0x04, 0x17
        /*000a*/ 	.short	(.L_299 - .L_298)
.L_298:
        /*000c*/ 	.word	0x00000000
        /*0010*/ 	.short	0x0002
        /*0012*/ 	.short	0x0010
        /*0014*/ 	.byte	0x00, 0xf0, 0x21, 0x00


	//----- nvinfo : EIATTR_KPARAM_INFO
	.align		4
.L_299:
        /*0018*/ 	.byte	0x04, 0x17
        /*001a*/ 	.short	(.L_301 - .L_300)
.L_300:
        /*001c*/ 	.word	0x00000000
        /*0020*/ 	.short	0x0001
        /*0022*/ 	.short	0x0008
        /*0024*/ 	.byte	0x00, 0xf0, 0x11, 0x00


	//----- nvinfo : EIATTR_KPARAM_INFO
	.align		4
.L_301:
        /*0028*/ 	.byte	0x04, 0x17
        /*002a*/ 	.short	(.L_303 - .L_302)
.L_302:
        /*002c*/ 	.word	0x00000000
        /*0030*/ 	.short	0x0000
        /*0032*/ 	.short	0x0000
        /*0034*/ 	.byte	0x00, 0xf5, 0x21, 0x00


	//----- nvinfo : EIATTR_SPARSE_MMA_MASK
	.align		4
.L_303:
        /*0038*/ 	.byte	0x03, 0x50
        /*003a*/ 	.short	0x0000


	//----- nvinfo : EIATTR_MAXREG_COUNT
	.align		4
        /*003c*/ 	.byte	0x03, 0x1b
        /*003e*/ 	.short	0x00ff


	//----- nvinfo : EIATTR_MERCURY_ISA_VERSION
	.align		4
        /*0040*/ 	.byte	0x03, 0x5f
        /*0042*/ 	.short	0x0101


	//----- nvinfo : EIATTR_VRC_CTA_INIT_COUNT
	.align		4
        /*0044*/ 	.byte	0x02, 0x4a
	.zero		1
	.zero		1


	//----- nvinfo : EIATTR_EXIT_INSTR_OFFSETS
	.align		4
        /*0048*/ 	.byte	0x04, 0x1c
        /*004a*/ 	.short	(.L_305 - .L_304)


	//   ....[0]....
.L_304:
        /*004c*/ 	.word	0x00000090


	//   ....[1]....
        /*0050*/ 	.word	0x000001b0


	//----- nvinfo : EIATTR_CRS_STACK_SIZE
	.align		4
.L_305:
        /*0054*/ 	.byte	0x04, 0x1e
        /*0056*/ 	.short	(.L_307 - .L_306)
.L_306:
        /*0058*/ 	.word	0x00000000


	//----- nvinfo : EIATTR_CBANK_PARAM_SIZE
	.align		4
.L_307:
        /*005c*/ 	.byte	0x03, 0x19
        /*005e*/ 	.short	0x0018


	//----- nvinfo : EIATTR_PARAM_CBANK
	.align		4
        /*0060*/ 	.byte	0x04, 0x0a
        /*0062*/ 	.short	(.L_309 - .L_308)
	.align		4
.L_308:
        /*0064*/ 	.word	index@(.nv.constant0.broadcast_mul_u32)
        /*0068*/ 	.short	0x0380
        /*006a*/ 	.short	0x0018


	//----- nvinfo : EIATTR_SW_WAR
	.align		4
.L_309:
        /*006c*/ 	.byte	0x04, 0x36
        /*006e*/ 	.short	(.L_311 - .L_310)
.L_310:
        /*0070*/ 	.word	0x00000008
.L_311:


//--------------------- .nv.info.broadcast_mul_u8 --------------------------
	.section	.nv.info.broadcast_mul_u8,"",@"SHT_CUDA_INFO"
	.sectionflags	@""
	.align	4


	//----- nvinfo : EIATTR_CUDA_API_VERSION
	.align		4
        /*0000*/ 	.byte	0x04, 0x37
        /*0002*/ 	.short	(.L_313 - .L_312)
.L_312:
        /*0004*/ 	.word	0x00000082


	//----- nvinfo : EIATTR_KPARAM_INFO
	.align		4
.L_313:
        /*0008*/ 	.byte	0x04, 0x17
        /*000a*/ 	.short	(.L_315 - .L_314)
.L_314:
        /*000c*/ 	.word	0x00000000
        /*0010*/ 	.short	0x0002
        /*0012*/ 	.short	0x0010
        /*0014*/ 	.byte	0x00, 0xf0, 0x21, 0x00


	//----- nvinfo : EIATTR_KPARAM_INFO
	.align		4
.L_315:
        /*0018*/ 	.byte	0x04, 0x17
        /*001a*/ 	.short	(.L_317 - .L_316)
.L_316:
        /*001c*/ 	.word	0x00000000
        /*0020*/ 	.short	0x0001
        /*0022*/ 	.short	0x0008
        /*0024*/ 	.byte	0x00, 0xf0, 0x05, 0x00


	//----- nvinfo : EIATTR_KPARAM_INFO
	.align		4
.L_317:
        /*0028*/ 	.byte	0x04, 0x17
        /*002a*/ 	.short	(.L_319 - .L_318)
.L_318:
        /*002c*/ 	.word	0x00000000
        /*0030*/ 	.short	0x0000
        /*0032*/ 	.short	0x0000
        /*0034*/ 	.byte	0x00, 0xf5, 0x21, 0x00


	//----- nvinfo : EIATTR_SPARSE_MMA_MASK
	.align		4
.L_319:
        /*0038*/ 	.byte	0x03, 0x50
        /*003a*/ 	.short	0x0000


	//----- nvinfo : EIATTR_MAXREG_COUNT
	.align		4
        /*003c*/ 	.byte	0x03, 0x1b
        /*003e*/ 	.short	0x00ff


	//----- nvinfo : EIATTR_MERCURY_ISA_VERSION
	.align		4
        /*0040*/ 	.byte	0x03, 0x5f
        /*0042*/ 	.short	0x0101


	//----- nvinfo : EIATTR_VRC_CTA_INIT_COUNT
	.align		4
        /*0044*/ 	.byte	0x02, 0x4a
	.zero		1
	.zero		1


	//----- nvinfo : EIATTR_EXIT_INSTR_OFFSETS
	.align		4
        /*0048*/ 	.byte	0x04, 0x1c
        /*004a*/ 	.short	(.L_321 - .L_320)


	//   ....[0]....
.L_320:
        /*004c*/ 	.word	0x00000090


	//   ....[1]....
        /*0050*/ 	.word	0x000001c0


	//----- nvinfo : EIATTR_CRS_STACK_SIZE
	.align		4
.L_321:
        /*0054*/ 	.byte	0x04, 0x1e
        /*0056*/ 	.short	(.L_323 - .L_322)
.L_322:
        /*0058*/ 	.word	0x00000000


	//----- nvinfo : EIATTR_CBANK_PARAM_SIZE
	.align		4
.L_323:
        /*005c*/ 	.byte	0x03, 0x19
        /*005e*/ 	.short	0x0018


	//----- nvinfo : EIATTR_PARAM_CBANK
	.align		4
        /*0060*/ 	.byte	0x04, 0x0a
        /*0062*/ 	.short	(.L_325 - .L_324)
	.align		4
.L_324:
        /*0064*/ 	.word	index@(.nv.constant0.broadcast_mul_u8)
        /*0068*/ 	.short	0x0380
        /*006a*/ 	.short	0x0018


	//----- nvinfo : EIATTR_SW_WAR
	.align		4
.L_325:
        /*006c*/ 	.byte	0x04, 0x36
        /*006e*/ 	.short	(.L_327 - .L_326)
.L_326:
        /*0070*/ 	.word	0x00000008
.L_327:


//--------------------- .nv.info.broadcast_mul_f64 --------------------------
	.section	.nv.info.broadcast_mul_f64,"",@"SHT_CUDA_INFO"
	.sectionflags	@""
	.align	4


	//----- nvinfo : EIATTR_CUDA_API_VERSION
	.align		4
        /*0000*/ 	.byte	0x04, 0x37
        /*0002*/ 	.short	(.L_329 - .L_328)
.L_328:
        /*0004*/ 	.word	0x00000082


	//----- nvinfo : EIATTR_KPARAM_INFO
	.align		4
.L_329:
        /*0008*/ 	.byte	0x04, 0x17
        /*000a*/ 	.short	(.L_331 - .L_330)
.L_330:
        /*000c*/ 	.word	0x00000000
        /*0010*/ 	.short	0x0002
        /*0012*/ 	.short	0x0010
        /*0014*/ 	.byte	0x00, 0xf0, 0x21, 0x00


	//----- nvinfo : EIATTR_KPARAM_INFO
	.align		4
.L_331:
        /*0018*/ 	.byte	0x04, 0x17
        /*001a*/ 	.short	(.L_333 - .L_332)
.L_332:
        /*001c*/ 	.word	0x00000000
        /*0020*/ 	.short	0x0001
        /*0022*/ 	.short	0x0008
        /*0024*/ 	.byte	0x00, 0xf0, 0x21, 0x00


	//----- nvinfo : EIATTR_KPARAM_INFO
	.align		4
.L_333:
        /*0028*/ 	.byte	0x04, 0x17
        /*002a*/ 	.short	(.L_335 - .L_334)
.L_334:
        /*002c*/ 	.word	0x00000000
        /*0030*/ 	.short	0x0000
        /*0032*/ 	.short	0x0000
        /*0034*/ 	.byte	0x00, 0xf5, 0x21, 0x00


	//----- nvinfo : EIATTR_SPARSE_MMA_MASK
	.align		4
.L_335:
        /*0038*/ 	.byte	0x03, 0x50
        /*003a*/ 	.short	0x0000


	//----- nvinfo : EIATTR_MAXREG_COUNT
	.align		4
        /*003c*/ 	.byte	0x03, 0x1b
        /*003e*/ 	.short	0x00ff


	//----- nvinfo : EIATTR_MERCURY_ISA_VERSION
	.align		4
        /*0040*/ 	.byte	0x03, 0x5f
        /*0042*/ 	.short	0x0101


	//----- nvinfo : EIATTR_VRC_CTA_INIT_COUNT
	.align		4
        /*0044*/ 	.byte	0x02, 0x4a
	.zero		1
	.zero		1


	//----- nvinfo : EIATTR_EXIT_INSTR_OFFSETS
	.align		4
        /*0048*/ 	.byte	0x04, 0x1c
        /*004a*/ 	.short	(.L_337 - .L_336)


	//   ....[0]....
.L_336:
        /*004c*/ 	.word	0x00000090


	//   ....[1]....
        /*0050*/ 	.word	0x000001b0


	//----- nvinfo : EIATTR_CRS_STACK_SIZE
	.align		4
.L_337:
        /*0054*/ 	.byte	0x04, 0x1e
        /*0056*/ 	.short	(.L_339 - .L_338)
.L_338:
        /*0058*/ 	.word	0x00000000


	//----- nvinfo : EIATTR_CBANK_PARAM_SIZE
	.align		4
.L_339:
        /*005c*/ 	.byte	0x03, 0x19
        /*005e*/ 	.short	0x0018


	//----- nvinfo : EIATTR_PARAM_CBANK
	.align		4
        /*0060*/ 	.byte	0x04, 0x0a
        /*0062*/ 	.short	(.L_341 - .L_340)
	.align		4
.L_340:
        /*0064*/ 	.word	index@(.nv.constant0.broadcast_mul_f64)
        /*0068*/ 	.short	0x0380
        /*006a*/ 	.short	0x0018


	//----- nvinfo : EIATTR_SW_WAR
	.align		4
.L_341:
        /*006c*/ 	.byte	0x04, 0x36
        /*006e*/ 	.short	(.L_343 - .L_342)
.L_342:
        /*0070*/ 	.word	0x00000008
.L_343:


//--------------------- .nv.info.broadcast_mul_f32 --------------------------
	.section	.nv.info.broadcast_mul_f32,"",@"SHT_CUDA_INFO"
	.sectionflags	@""
	.align	4


	//----- nvinfo : EIATTR_CUDA_API_VERSION
	.align		4
        /*0000*/ 	.byte	0x04, 0x37
        /*0002*/ 	.short	(.L_345 - .L_344)
.L_344:
        /*0004*/ 	.word	0x00000082


	//----- nvinfo : EIATTR_KPARAM_INFO
	.align		4
.L_345:
        /*0008*/ 	.byte	0x04, 0x17
        /*000a*/ 	.short	(.L_347 - .L_346)
.L_346:
        /*000c*/ 	.word	0x00000000
        /*0010*/ 	.short	0x0002
        /*0012*/ 	.short	0x0010
        /*0014*/ 	.byte	0x00, 0xf0, 0x21, 0x00


	//----- nvinfo : EIATTR_KPARAM_INFO
	.align		4
.L_347:
        /*0018*/ 	.byte	0x04, 0x17
        /*001a*/ 	.short	(.L_349 - .L_348)
.L_348:
        /*001c*/ 	.word	0x00000000
        /*0020*/ 	.short	0x0001
        /*0022*/ 	.short	0x0008
        /*0024*/ 	.byte	0x00, 0xf0, 0x11, 0x00


	//----- nvinfo : EIATTR_KPARAM_INFO
	.align		4
.L_349:
        /*0028*/ 	.byte	0x04, 0x17
        /*002a*/ 	.short	(.L_351 - .L_350)
.L_350:
        /*002c*/ 	.word	0x00000000
        /*0030*/ 	.short	0x0000
        /*0032*/ 	.short	0x0000
        /*0034*/ 	.byte	0x00, 0xf5, 0x21, 0x00


	//----- nvinfo : EIATTR_SPARSE_MMA_MASK
	.align		4
.L_351:
        /*0038*/ 	.byte	0x03, 0x50
        /*003a*/ 	.short	0x0000


	//----- nvinfo : EIATTR_MAXREG_COUNT
	.align		4
        /*003c*/ 	.byte	0x03, 0x1b
        /*003e*/ 	.short	0x00ff


	//----- nvinfo : EIATTR_MERCURY_ISA_VERSION
	.align		4
        /*0040*/ 	.byte	0x03, 0x5f
        /*0042*/ 	.short	0x0101


	//----- nvinfo : EIATTR_VRC_CTA_INIT_COUNT
	.align		4
        /*0044*/ 	.byte	0x02, 0x4a
	.zero		1
	.zero		1


	//----- nvinfo : EIATTR_EXIT_INSTR_OFFSETS
	.align		4
        /*0048*/ 	.byte	0x04, 0x1c
        /*004a*/ 	.short	(.L_353 - .L_352)


	//   ....[0]....
.L_352:
        /*004c*/ 	.word	0x00000090


	//   ....[1]....
        /*0050*/ 	.word	0x000001b0


	//----- nvinfo : EIATTR_CRS_STACK_SIZE
	.align		4
.L_353:
        /*0054*/ 	.byte	0x04, 0x1e
        /*0056*/ 	.short	(.L_355 - .L_354)
.L_354:
        /*0058*/ 	.word	0x00000000


	//----- nvinfo : EIATTR_CBANK_PARAM_SIZE
	.align		4
.L_355:
        /*005c*/ 	.byte	0x03, 0x19
        /*005e*/ 	.short	0x0018


	//----- nvinfo : EIATTR_PARAM_CBANK
	.align		4
        /*0060*/ 	.byte	0x04, 0x0a
        /*0062*/ 	.short	(.L_357 - .L_356)
	.align		4
.L_356:
        /*0064*/ 	.word	index@(.nv.constant0.broadcast_mul_f32)
        /*0068*/ 	.short	0x0380
        /*006a*/ 	.short	0x0018


	//----- nvinfo : EIATTR_SW_WAR
	.align		4
.L_357:
        /*006c*/ 	.byte	0x04, 0x36
        /*006e*/ 	.short	(.L_359 - .L_358)
.L_358:
        /*0070*/ 	.word	0x00000008
.L_359:


//--------------------- .nv.info.broadcast_mul_bf16 --------------------------
	.section	.nv.info.broadcast_mul_bf16,"",@"SHT_CUDA_INFO"
	.sectionflags	@""
	.align	4


	//----- nvinfo : EIATTR_CUDA_API_VERSION
	.align		4
        /*0000*/ 	.byte	0x04, 0x37
        /*0002*/ 	.short	(.L_361 - .L_360)
.L_360:
        /*0004*/ 	.word	0x00000082


	//----- nvinfo : EIATTR_KPARAM_INFO
	.align		4
.L_361:
        /*0008*/ 	.byte	0x04, 0x17
        /*000a*/ 	.short	(.L_363 - .L_362)
.L_362:
        /*000c*/ 	.word	0x00000000
        /*0010*/ 	.short	0x0002
        /*0012*/ 	.short	0x0010
        /*0014*/ 	.byte	0x00, 0xf0, 0x21, 0x00


	//----- nvinfo : EIATTR_KPARAM_INFO
	.align		4
.L_363:
        /*0018*/ 	.byte	0x04, 0x17
        /*001a*/ 	.short	(.L_365 - .L_364)
.L_364:
        /*001c*/ 	.word	0x00000000
        /*0020*/ 	.short	0x0001
        /*0022*/ 	.short	0x0008
        /*0024*/ 	.byte	0x00, 0xf0, 0x09, 0x00


	//----- nvinfo : EIATTR_KPARAM_INFO
	.align		4
.L_365:
        /*0028*/ 	.byte	0x04, 0x17
        /*002a*/ 	.short	(.L_367 - .L_366)
.L_366:
        /*002c*/ 	.word	0x00000000
        /*0030*/ 	.short	0x0000
        /*0032*/ 	.short	0x0000
        /*0034*/ 	.byte	0x00, 0xf5, 0x21, 0x00


	//----- nvinfo : EIATTR_SPARSE_MMA_MASK
	.align		4
.L_367:
        /*0038*/ 	.byte	0x03, 0x50
        /*003a*/ 	.short	0x0000


	//----- nvinfo : EIATTR_MAXREG_COUNT
	.align		4
        /*003c*/ 	.byte	0x03, 0x1b
        /*003e*/ 	.short	0x00ff


	//----- nvinfo : EIATTR_MERCURY_ISA_VERSION
	.align		4
        /*0040*/ 	.byte	0x03, 0x5f
        /*0042*/ 	.short	0x0101


	//----- nvinfo : EIATTR_VRC_CTA_INIT_COUNT
	.align		4
        /*0044*/ 	.byte	0x02, 0x4a
	.zero		1
	.zero		1


	//----- nvinfo : EIATTR_EXIT_INSTR_OFFSETS
	.align		4
        /*0048*/ 	.byte	0x04, 0x1c
        /*004a*/ 	.short	(.L_369 - .L_368)


	//   ....[0]....
.L_368:
        /*004c*/ 	.word	0x00000090


	//   ....[1]....
        /*0050*/ 	.word	0x000001b0


	//----- nvinfo : EIATTR_CRS_STACK_SIZE
	.align		4
.L_369:
        /*0054*/ 	.byte	0x04, 0x1e
        /*0056*/ 	.short	(.L_371 - .L_370)
.L_370:
        /*0058*/ 	.word	0x00000000


	//----- nvinfo : EIATTR_CBANK_PARAM_SIZE
	.align		4
.L_371:
        /*005c*/ 	.byte	0x03, 0x19
        /*005e*/ 	.short	0x0018


	//----- nvinfo : EIATTR_PARAM_CBANK
	.align		4
        /*0060*/ 	.byte	0x04, 0x0a
        /*0062*/ 	.short	(.L_373 - .L_372)
	.align		4
.L_372:
        /*0064*/ 	.word	index@(.nv.constant0.broadcast_mul_bf16)
        /*0068*/ 	.short	0x0380
        /*006a*/ 	.short	0x0018


	//----- nvinfo : EIATTR_SW_WAR
	.align		4
.L_373:
        /*006c*/ 	.byte	0x04, 0x36
        /*006e*/ 	.short	(.L_375 - .L_374)
.L_374:
        /*0070*/ 	.word	0x00000008
.L_375:


//--------------------- .nv.info.broadcast_mul_f16 --------------------------
	.section	.nv.info.broadcast_mul_f16,"",@"SHT_CUDA_INFO"
	.sectionflags	@""
	.align	4


	//----- nvinfo : EIATTR_CUDA_API_VERSION
	.align		4
        /*0000*/ 	.byte	0x04, 0x37
        /*0002*/ 	.short	(.L_377 - .L_376)
.L_376:
        /*0004*/ 	.word	0x00000082


	//----- nvinfo : EIATTR_KPARAM_INFO
	.align		4
.L_377:
        /*0008*/ 	.byte	0x04, 0x17
        /*000a*/ 	.short	(.L_379 - .L_378)
.L_378:
        /*000c*/ 	.word	0x00000000
        /*0010*/ 	.short	0x0002
        /*0012*/ 	.short	0x0010
        /*0014*/ 	.byte	0x00, 0xf0, 0x21, 0x00


	//----- nvinfo : EIATTR_KPARAM_INFO
	.align		4
.L_379:
        /*0018*/ 	.byte	0x04, 0x17
        /*001a*/ 	.short	(.L_381 - .L_380)
.L_380:
        /*001c*/ 	.word	0x00000000
        /*0020*/ 	.short	0x0001
        /*0022*/ 	.short	0x0008
        /*0024*/ 	.byte	0x00, 0xf0, 0x09, 0x00


	//----- nvinfo : EIATTR_KPARAM_INFO
	.align		4
.L_381:
        /*0028*/ 	.byte	0x04, 0x17
        /*002a*/ 	.short	(.L_383 - .L_382)
.L_382:
        /*002c*/ 	.word	0x00000000
        /*0030*/ 	.short	0x0000
        /*0032*/ 	.short	0x0000
        /*0034*/ 	.byte	0x00, 0xf5, 0x21, 0x00


	//----- nvinfo : EIATTR_SPARSE_MMA_MASK
	.align		4
.L_383:
        /*0038*/ 	.byte	0x03, 0x50
        /*003a*/ 	.short	0x0000


	//----- nvinfo : EIATTR_MAXREG_COUNT
	.align		4
        /*003c*/ 	.byte	0x03, 0x1b
        /*003e*/ 	.short	0x00ff


	//----- nvinfo : EIATTR_MERCURY_ISA_VERSION
	.align		4
        /*0040*/ 	.byte	0x03, 0x5f
        /*0042*/ 	.short	0x0101


	//----- nvinfo : EIATTR_VRC_CTA_INIT_COUNT
	.align		4
        /*0044*/ 	.byte	0x02, 0x4a
	.zero		1
	.zero		1


	//----- nvinfo : EIATTR_EXIT_INSTR_OFFSETS
	.align		4
        /*0048*/ 	.byte	0x04, 0x1c
        /*004a*/ 	.short	(.L_385 - .L_384)


	//   ....[0]....
.L_384:
        /*004c*/ 	.word	0x00000090


	//   ....[1]....
        /*0050*/ 	.word	0x000001b0


	//----- nvinfo : EIATTR_CRS_STACK_SIZE
	.align		4
.L_385:
        /*0054*/ 	.byte	0x04, 0x1e
        /*0056*/ 	.short	(.L_387 - .L_386)
.L_386:
        /*0058*/ 	.word	0x00000000


	//----- nvinfo : EIATTR_CBANK_PARAM_SIZE
	.align		4
.L_387:
        /*005c*/ 	.byte	0x03, 0x19
        /*005e*/ 	.short	0x0018


	//----- nvinfo : EIATTR_PARAM_CBANK
	.align		4
        /*0060*/ 	.byte	0x04, 0x0a
        /*0062*/ 	.short	(.L_389 - .L_388)
	.align		4
.L_388:
        /*0064*/ 	.word	index@(.nv.constant0.broadcast_mul_f16)
        /*0068*/ 	.short	0x0380
        /*006a*/ 	.short	0x0018


	//----- nvinfo : EIATTR_SW_WAR
	.align		4
.L_389:
        /*006c*/ 	.byte	0x04, 0x36
        /*006e*/ 	.short	(.L_391 - .L_390)
.L_390:
        /*0070*/ 	.word	0x00000008
.L_391:


//--------------------- .nv.info.broadcast_sub_i64 --------------------------
	.section	.nv.info.broadcast_sub_i64,"",@"SHT_CUDA_INFO"
	.sectionflags	@""
	.align	4


	//----- nvinfo : EIATTR_CUDA_API_VERSION
	.align		4
        /*0000*/ 	.byte	0x04, 0x37
        /*0002*/ 	.short	(.L_393 - .L_392)
.L_392:
        /*0004*/ 	.word	0x00000082


	//----- nvinfo : EIATTR_KPARAM_INFO
	.align		4
.L_393:
        /*0008*/ 	.byte	0x04, 0x17
        /*000a*/ 	.short	(.L_395 - .L_394)
.L_394:
        /*000c*/ 	.word	0x00000000
        /*0010*/ 	.short	0x0002
        /*0012*/ 	.short	0x0010
        /*0014*/ 	.byte	0x00, 0xf0, 0x21, 0x00


	//----- nvinfo : EIATTR_KPARAM_INFO
	.align		4
.L_395:
        /*0018*/ 	.byte	0x04, 0x17
        /*001a*/ 	.short	(.L_397 - .L_396)
.L_396:
        /*001c*/ 	.word	0x00000000
        /*0020*/ 	.short	0x0001
        /*0022*/ 	.short	0x0008
        /*0024*/ 	.byte	0x00, 0xf0, 0x21, 0x00


	//----- nvinfo : EIATTR_KPARAM_INFO
	.align		4
.L_397:
        /*0028*/ 	.byte	0x04, 0x17
        /*002a*/ 	.short	(.L_399 - .L_398)
.L_398:
        /*002c*/ 	.word	0x00000000
        /*0030*/ 	.short	0x0000
        /*0032*/ 	.short	0x0000
        /*0034*/ 	.byte	0x00, 0xf5, 0x21, 0x00


	//----- nvinfo : EIATTR_SPARSE_MMA_MASK
	.align		4
.L_399:
        /*0038*/ 	.byte	0x03, 0x50
        /*003a*/ 	.short	0x0000


	//----- nvinfo : EIATTR_MAXREG_COUNT
	.align		4
        /*003c*/ 	.byte	0x03, 0x1b
        /*003e*/ 	.short	0x00ff


	//----- nvinfo : EIATTR_MERCURY_ISA_VERSION
	.align		4
        /*0040*/ 	.byte	0x03, 0x5f
        /*0042*/ 	.short	0x0101


	//----- nvinfo : EIATTR_VRC_CTA_INIT_COUNT
	.align		4
        /*0044*/ 	.byte	0x02, 0x4a
	.zero		1
	.zero		1


	//----- nvinfo : EIATTR_EXIT_INSTR_OFFSETS
	.align		4
        /*0048*/ 	.byte	0x04, 0x1c
        /*004a*/ 	.short	(.L_401 - .L_400)


	//   ....[0]....
.L_400:
        /*004c*/ 	.word	0x00000090


	//   ....[1]....
        /*0050*/ 	.word	0x000001b0


	//----- nvinfo : EIATTR_CRS_STACK_SIZE
	.align		4
.L_401:
        /*0054*/ 	.byte	0x04, 0x1e
        /*0056*/ 	.short	(.L_403 - .L_402)
.L_402:
        /*0058*/ 	.word	0x00000000


	//----- nvinfo : EIATTR_CBANK_PARAM_SIZE
	.align		4
.L_403:
        /*005c*/ 	.byte	0x03, 0x19
        /*005e*/ 	.short	0x0018


	//----- nvinfo : EIATTR_PARAM_CBANK
	.align		4
        /*0060*/ 	.byte	0x04, 0x0a
        /*0062*/ 	.short	(.L_405 - .L_404)
	.align		4
.L_404:
        /*0064*/ 	.word	index@(.nv.constant0.broadcast_sub_i64)
        /*0068*/ 	.short	0x0380
        /*006a*/ 	.short	0x0018


	//----- nvinfo : EIATTR_SW_WAR
	.align		4
.L_405:
        /*006c*/ 	.byte	0x04, 0x36
        /*006e*/ 	.short	(.L_407 - .L_406)
.L_406:
        /*0070*/ 	.word	0x00000008
.L_407:


//--------------------- .nv.info.broadcast_sub_u32 --------------------------
	.section	.nv.info.broadcast_sub_u32,"",@"SHT_CUDA_INFO"
	.sectionflags	@""
	.align	4


	//----- nvinfo : EIATTR_CUDA_API_VERSION
	.align		4
        /*0000*/ 	.byte	0x04, 0x37
        /*0002*/ 	.short	(.L_409 - .L_408)
.L_408:
        /*0004*/ 	.word	0x00000082


	//----- nvinfo : EIATTR_KPARAM_INFO
	.align		4
.L_409:
        /*0008*/ 	.byte	0x04, 0x17
        /*000a*/ 	.short	(.L_411 - .L_410)
.L_410:
        /*000c*/ 	.word	0x00000000
        /*0010*/ 	.short	0x0002
        /*0012*/ 	.short	0x0010
        /*0014*/ 	.byte	0x00, 0xf0, 0x21, 0x00


	//----- nvinfo : EIATTR_KPARAM_INFO
	.align		4
.L_411:
        /*0018*/ 	.byte	0x04, 0x17
        /*001a*/ 	.short	(.L_413 - .L_412)
.L_412:
        /*001c*/ 	.word	0x00000000
        /*0020*/ 	.short	0x0001
        /*0022*/ 	.short	0x0008
        /*0024*/ 	.byte	0x00, 0xf0, 0x11, 0x00


	//----- nvinfo : EIATTR_KPARAM_INFO
	.align		4
.L_413:
        /*0028*/ 	.byte	0x04, 0x17
        /*002a*/ 	.short	(.L_415 - .L_414)
.L_414:
        /*002c*/ 	.word	0x00000000
        /*0030*/ 	.short	0x0000
        /*0032*/ 	.short	0x0000
        /*0034*/ 	.byte	0x00, 0xf5, 0x21, 0x00


	//----- nvinfo : EIATTR_SPARSE_MMA_MASK
	.align		4
.L_415:
        /*0038*/ 	.byte	0x03, 0x50
        /*003a*/ 	.short	0x0000


	//----- nvinfo : EIATTR_MAXREG_COUNT
	.align		4
        /*003c*/ 	.byte	0x03, 0x1b
        /*003e*/ 	.short	0x00ff


	//----- nvinfo : EIATTR_MERCURY_ISA_VERSION
	.align		4
        /*0040*/ 	.byte	0x03, 0x5f
        /*0042*/ 	.short	0x0101


	//----- nvinfo : EIATTR_VRC_CTA_INIT_COUNT
	.align		4
        /*0044*/ 	.byte	0x02, 0x4a
	.zero		1
	.zero		1


	//----- nvinfo : EIATTR_EXIT_INSTR_OFFSETS
	.align		4
        /*0048*/ 	.byte	0x04, 0x1c
        /*004a*/ 	.short	(.L_417 - .L_416)


	//   ....[0]....
.L_416:
        /*004c*/ 	.word	0x00000090


	//   ....[1]....
        /*0050*/ 	.word	0x000001b0


	//----- nvinfo : EIATTR_CRS_STACK_SIZE
	.align		4
.L_417:
        /*0054*/ 	.byte	0x04, 0x1e
        /*0056*/ 	.short	(.L_419 - .L_418)
.L_418:
        /*0058*/ 	.word	0x00000000


	//----- nvinfo : EIATTR_CBANK_PARAM_SIZE
	.align		4
.L_419:
        /*005c*/ 	.byte	0x03, 0x19
        /*005e*/ 	.short	0x0018


	//----- nvinfo : EIATTR_PARAM_CBANK
	.align		4
        /*0060*/ 	.byte	0x04, 0x0a
        /*0062*/ 	.short	(.L_421 - .L_420)
	.align		4
.L_420:
        /*0064*/ 	.word	index@(.nv.constant0.broadcast_sub_u32)
        /*0068*/ 	.short	0x0380
        /*006a*/ 	.short	0x0018


	//----- nvinfo : EIATTR_SW_WAR
	.align		4
.L_421:
        /*006c*/ 	.byte	0x04, 0x36
        /*006e*/ 	.short	(.L_423 - .L_422)
.L_422:
        /*0070*/ 	.word	0x00000008
.L_423:


//--------------------- .nv.info.broadcast_sub_u8 --------------------------
	.section	.nv.info.broadcast_sub_u8,"",@"SHT_CUDA_INFO"
	.sectionflags	@""
	.align	4


	//----- nvinfo : EIATTR_CUDA_API_VERSION
	.align		4
        /*0000*/ 	.byte	0x04, 0x37
        /*0002*/ 	.short	(.L_425 - .L_424)
.L_424:
        /*0004*/ 	.word	0x00000082


	//----- nvinfo : EIATTR_KPARAM_INFO
	.align		4
.L_425:
        /*0008*/ 	.byte	0x04, 0x17
        /*000a*/ 	.short	(.L_427 - .L_426)
.L_426:
        /*000c*/ 	.word	0x00000000
        /*0010*/ 	.short	0x0002
        /*0012*/ 	.short	0x0010
        /*0014*/ 	.byte	0x00, 0xf0, 0x21, 0x00


	//----- nvinfo : EIATTR_KPARAM_INFO
	.align		4
.L_427:
        /*0018*/ 	.byte	0x04, 0x17
        /*001a*/ 	.short	(.L_429 - .L_428)
.L_428:
        /*001c*/ 	.word	0x00000000
        /*0020*/ 	.short	0x0001
        /*0022*/ 	.short	0x0008
        /*0024*/ 	.byte	0x00, 0xf0, 0x05, 0x00


	//----- nvinfo : EIATTR_KPARAM_INFO
	.align		4
.L_429:
        /*0028*/ 	.byte	0x04, 0x17
        /*002a*/ 	.short	(.L_431 - .L_430)
.L_430:
        /*002c*/ 	.word	0x00000000
        /*0030*/ 	.short	0x0000
        /*0032*/ 	.short	0x0000
        /*0034*/ 	.byte	0x00, 0xf5, 0x21, 0x00


	//----- nvinfo : EIATTR_SPARSE_MMA_MASK
	.align		4
.L_431:
        /*0038*/ 	.byte	0x03, 0x50
        /*003a*/ 	.short	0x0000


	//----- nvinfo : EIATTR_MAXREG_COUNT
	.align		4
        /*003c*/ 	.byte	0x03, 0x1b
        /*003e*/ 	.short	0x00ff


	//----- nvinfo : EIATTR_MERCURY_ISA_VERSION
	.align		4
        /*0040*/ 	.byte	0x03, 0x5f
        /*0042*/ 	.short	0x0101


	//----- nvinfo : EIATTR_VRC_CTA_INIT_COUNT
	.align		4
        /*0044*/ 	.byte	0x02, 0x4a
	.zero		1
	.zero		1


	//----- nvinfo : EIATTR_EXIT_INSTR_OFFSETS
	.align		4
        /*0048*/ 	.byte	0x04, 0x1c
        /*004a*/ 	.short	(.L_433 - .L_432)


	//   ....[0]....
.L_432:
        /*004c*/ 	.word	0x00000090


	//   ....[1]....
        /*0050*/ 	.word	0x000001d0


	//----- nvinfo : EIATTR_CRS_STACK_SIZE
	.align		4
.L_433:
        /*0054*/ 	.byte	0x04, 0x1e
        /*0056*/ 	.short	(.L_435 - .L_434)
.L_434:
        /*0058*/ 	.word	0x00000000


	//----- nvinfo : EIATTR_CBANK_PARAM_SIZE
	.align		4
.L_435:
        /*005c*/ 	.byte	0x03, 0x19
        /*005e*/ 	.short	0x0018


	//----- nvinfo : EIATTR_PARAM_CBANK
	.align		4
        /*0060*/ 	.byte	0x04, 0x0a
        /*0062*/ 	.short	(.L_437 - .L_436)
	.align		4
.L_436:
        /*0064*/ 	.word	index@(.nv.constant0.broadcast_sub_u8)
        /*0068*/ 	.short	0x0380
        /*006a*/ 	.short	0x0018


	//----- nvinfo : EIATTR_SW_WAR
	.align		4
.L_437:
        /*006c*/ 	.byte	0x04, 0x36
        /*006e*/ 	.short	(.L_439 - .L_438)
.L_438:
        /*0070*/ 	.word	0x00000008
.L_439:


//--------------------- .nv.info.broadcast_sub_f64 --------------------------
	.section	.nv.info.broadcast_sub_f64,"",@"SHT_CUDA_INFO"
	.sectionflags	@""
	.align	4


	//----- nvinfo : EIATTR_CUDA_API_VERSION
	.align		4
        /*0000*/ 	.byte	0x04, 0x37
        /*0002*/ 	.short	(.L_441 - .L_440)
.L_440:
        /*0004*/ 	.word	0x00000082


	//----- nvinfo : EIATTR_KPARAM_INFO
	.align		4
.L_441:
        /*0008*/ 	.byte	0x04, 0x17
        /*000a*/ 	.short	(.L_443 - .L_442)
.L_442:
        /*000c*/ 	.word	0x00000000
        /*0010*/ 	.short	0x0002
        /*0012*/ 	.short	0x0010
        /*0014*/ 	.byte	0x00, 0xf0, 0x21, 0x00


	//----- nvinfo : EIATTR_KPARAM_INFO
	.align		4
.L_443:
        /*0018*/ 	.byte	0x04, 0x17
        /*001a*/ 	.short	(.L_445 - .L_444)
.L_444:
        /*001c*/ 	.word	0x00000000
        /*0020*/ 	.short	0x0001
        /*0022*/ 	.short	0x0008
        /*0024*/ 	.byte	0x00, 0xf0, 0x21, 0x00


	//----- nvinfo : EIATTR_KPARAM_INFO
	.align		4
.L_445:
        /*0028*/ 	.byte	0x04, 0x17
        /*002a*/ 	.short	(.L_447 - .L_446)
.L_446:
        /*002c*/ 	.word	0x00000000
        /*0030*/ 	.short	0x0000
        /*0032*/ 	.short	0x0000
        /*0034*/ 	.byte	0x00, 0xf5, 0x21, 0x00


	//----- nvinfo : EIATTR_SPARSE_MMA_MASK
	.align		4
.L_447:
        /*0038*/ 	.byte	0x03, 0x50
        /*003a*/ 	.short	0x0000


	//----- nvinfo : EIATTR_MAXREG_COUNT
	.align		4
        /*003c*/ 	.byte	0x03, 0x1b
        /*003e*/ 	.short	0x00ff


	//----- nvinfo : EIATTR_MERCURY_ISA_VERSION
	.align		4
        /*0040*/ 	.byte	0x03, 0x5f
        /*0042*/ 	.short	0x0101


	//----- nvinfo : EIATTR_VRC_CTA_INIT_COUNT
	.align		4
        /*0044*/ 	.byte	0x02, 0x4a
	.zero		1
	.zero		1


	//----- nvinfo : EIATTR_EXIT_INSTR_OFFSETS
	.align		4
        /*0048*/ 	.byte	0x04, 0x1c
        /*004a*/ 	.short	(.L_449 - .L_448)


	//   ....[0]....
.L_448:
        /*004c*/ 	.word	0x00000090


	//   ....[1]....
        /*0050*/ 	.word	0x000001b0


	//----- nvinfo : EIATTR_CRS_STACK_SIZE
	.align		4
.L_449:
        /*0054*/ 	.byte	0x04, 0x1e
        /*0056*/ 	.short	(.L_451 - .L_450)
.L_450:
        /*0058*/ 	.word	0x00000000


	//----- nvinfo : EIATTR_CBANK_PARAM_SIZE
	.align		4
.L_451:
        /*005c*/ 	.byte	0x03, 0x19
        /*005e*/ 	.short	0x0018


	//----- nvinfo : EIATTR_PARAM_CBANK
	.align		4
        /*0060*/ 	.byte	0x04, 0x0a
        /*0062*/ 	.short	(.L_453 - .L_452)
	.align		4
.L_452:
        /*0064*/ 	.word	index@(.nv.constant0.broadcast_sub_f64)
        /*0068*/ 	.short	0x0380
        /*006a*/ 	.short	0x0018


	//----- nvinfo : EIATTR_SW_WAR
	.align		4
.L_453:
        /*006c*/ 	.byte	0x04, 0x36
        /*006e*/ 	.short	(.L_455 - .L_454)
.L_454:
        /*0070*/ 	.word	0x00000008
.L_455:


//--------------------- .nv.info.broadcast_sub_f32 --------------------------
	.section	.nv.info.broadcast_sub_f32,"",@"SHT_CUDA_INFO"
	.sectionflags	@""
	.align	4


	//----- nvinfo : EIATTR_CUDA_API_VERSION
	.align		4
        /*0000*/ 	.byte	0x04, 0x37
        /*0002*/ 	.short	(.L_457 - .L_456)
.L_456:
        /*0004*/ 	.word	0x00000082


	//----- nvinfo : EIATTR_KPARAM_INFO
	.align		4
.L_457:
        /*0008*/ 	.byte	0x04, 0x17
        /*000a*/ 	.short	(.L_459 - .L_458)
.L_458:
        /*000c*/ 	.word	0x00000000
        /*0010*/ 	.short	0x0002
        /*0012*/ 	.short	0x0010
        /*0014*/ 	.byte	0x00, 0xf0, 0x21, 0x00


	//----- nvinfo : EIATTR_KPARAM_INFO
	.align		4
.L_459:
        /*0018*/ 	.byte	0x04, 0x17
        /*001a*/ 	.short	(.L_461 - .L_460)
.L_460:
        /*001c*/ 	.word	0x00000000
        /*0020*/ 	.short	0x0001
        /*0022*/ 	.short	0x0008
        /*0024*/ 	.byte	0x00, 0xf0, 0x11, 0x00


	//----- nvinfo : EIATTR_KPARAM_INFO
	.align		4
.L_461:
        /*0028*/ 	.byte	0x04, 0x17
        /*002a*/ 	.short	(.L_463 - .L_462)
.L_462:
        /*002c*/ 	.word	0x00000000
        /*0030*/ 	.short	0x0000
        /*0032*/ 	.short	0x0000
        /*0034*/ 	.byte	0x00, 0xf5, 0x21, 0x00


	//----- nvinfo : EIATTR_SPARSE_MMA_MASK
	.align		4
.L_463:
        /*0038*/ 	.byte	0x03, 0x50
        /*003a*/ 	.short	0x0000


	//----- nvinfo : EIATTR_MAXREG_COUNT
	.align		4
        /*003c*/ 	.byte	0x03, 0x1b
        /*003e*/ 	.short	0x00ff


	//----- nvinfo : EIATTR_MERCURY_ISA_VERSION
	.align		4
        /*0040*/ 	.byte	0x03, 0x5f
        /*0042*/ 	.short	0x0101


	//----- nvinfo : EIATTR_VRC_CTA_INIT_COUNT
	.align		4
        /*0044*/ 	.byte	0x02, 0x4a
	.zero		1
	.zero		1


	//----- nvinfo : EIATTR_EXIT_INSTR_OFFSETS
	.align		4
        /*0048*/ 	.byte	0x04, 0x1c
        /*004a*/ 	.short	(.L_465 - .L_464)


	//   ....[0]....
.L_464:
        /*004c*/ 	.word	0x00000090


	//   ....[1]....
        /*0050*/ 	.word	0x000001b0


	//----- nvinfo : EIATTR_CRS_STACK_SIZE
	.align		4
.L_465:
        /*0054*/ 	.byte	0x04, 0x1e
        /*0056*/ 	.short	(.L_467 - .L_466)
.L_466:
        /*0058*/ 	.word	0x00000000


	//----- nvinfo : EIATTR_CBANK_PARAM_SIZE
	.align		4
.L_467:
        /*005c*/ 	.byte	0x03, 0x19
        /*005e*/ 	.short	0x0018


	//----- nvinfo : EIATTR_PARAM_CBANK
	.align		4
        /*0060*/ 	.byte	0x04, 0x0a
        /*0062*/ 	.short	(.L_469 - .L_468)
	.align		4
.L_468:
        /*0064*/ 	.word	index@(.nv.constant0.broadcast_sub_f32)
        /*0068*/ 	.short	0x0380
        /*006a*/ 	.short	0x0018


	//----- nvinfo : EIATTR_SW_WAR
	.align		4
.L_469:
        /*006c*/ 	.byte	0x04, 0x36
        /*006e*/ 	.short	(.L_471 - .L_470)
.L_470:
        /*0070*/ 	.word	0x00000008
.L_471:


//--------------------- .nv.info.broadcast_sub_bf16 --------------------------
	.section	.nv.info.broadcast_sub_bf16,"",@"SHT_CUDA_INFO"
	.sectionflags	@""
	.align	4


	//----- nvinfo : EIATTR_CUDA_API_VERSION
	.align		4
        /*0000*/ 	.byte	0x04, 0x37
        /*0002*/ 	.short	(.L_473 - .L_472)
.L_472:
        /*0004*/ 	.word	0x00000082


	//----- nvinfo : EIATTR_KPARAM_INFO
	.align		4
.L_473:
        /*0008*/ 	.byte	0x04, 0x17
        /*000a*/ 	.short	(.L_475 - .L_474)
.L_474:
        /*000c*/ 	.word	0x00000000
        /*0010*/ 	.short	0x0002
        /*0012*/ 	.short	0x0010
        /*0014*/ 	.byte	0x00, 0xf0, 0x21, 0x00


	//----- nvinfo : EIATTR_KPARAM_INFO
	.align		4
.L_475:
        /*0018*/ 	.byte	0x04, 0x17
        /*001a*/ 	.short	(.L_477 - .L_476)
.L_476:
        /*001c*/ 	.word	0x00000000
        /*0020*/ 	.short	0x0001
        /*0022*/ 	.short	0x0008
        /*0024*/ 	.byte	0x00, 0xf0, 0x09, 0x00


	//----- nvinfo : EIATTR_KPARAM_INFO
	.align		4
.L_477:
        /*0028*/ 	.byte	0x04, 0x17
        /*002a*/ 	.short	(.L_479 - .L_478)
.L_478:
        /*002c*/ 	.word	0x00000000
        /*0030*/ 	.short	0x0000
        /*0032*/ 	.short	0x0000
        /*0034*/ 	.byte	0x00, 0xf5, 0x21, 0x00


	//----- nvinfo : EIATTR_SPARSE_MMA_MASK
	.align		4
.L_479:
        /*0038*/ 	.byte	0x03, 0x50
        /*003a*/ 	.short	0x0000


	//----- nvinfo : EIATTR_MAXREG_COUNT
	.align		4
        /*003c*/ 	.byte	0x03, 0x1b
        /*003e*/ 	.short	0x00ff


	//----- nvinfo : EIATTR_MERCURY_ISA_VERSION
	.align		4
        /*0040*/ 	.byte	0x03, 0x5f
        /*0042*/ 	.short	0x0101


	//----- nvinfo : EIATTR_VRC_CTA_INIT_COUNT
	.align		4
        /*0044*/ 	.byte	0x02, 0x4a
	.zero		1
	.zero		1


	//----- nvinfo : EIATTR_EXIT_INSTR_OFFSETS
	.align		4
        /*0048*/ 	.byte	0x04, 0x1c
        /*004a*/ 	.short	(.L_481 - .L_480)


	//   ....[0]....
.L_480:
        /*004c*/ 	.word	0x00000090


	//   ....[1]....
        /*0050*/ 	.word	0x000001b0


	//----- nvinfo : EIATTR_CRS_STACK_SIZE
	.align		4
.L_481:
        /*0054*/ 	.byte	0x04, 0x1e
        /*0056*/ 	.short	(.L_483 - .L_482)
.L_482:
        /*0058*/ 	.word	0x00000000


	//----- nvinfo : EIATTR_CBANK_PARAM_SIZE
	.align		4
.L_483:
        /*005c*/ 	.byte	0x03, 0x19
        /*005e*/ 	.short	0x0018


	//----- nvinfo : EIATTR_PARAM_CBANK
	.align		4
        /*0060*/ 	.byte	0x04, 0x0a
        /*0062*/ 	.short	(.L_485 - .L_484)
	.align		4
.L_484:
        /*0064*/ 	.word	index@(.nv.constant0.broadcast_sub_bf16)
        /*0068*/ 	.short	0x0380
        /*006a*/ 	.short	0x0018


	//----- nvinfo : EIATTR_SW_WAR
	.align		4
.L_485:
        /*006c*/ 	.byte	0x04, 0x36
        /*006e*/ 	.short	(.L_487 - .L_486)
.L_486:
        /*0070*/ 	.word	0x00000008
.L_487:


//--------------------- .nv.info.broadcast_sub_f16 --------------------------
	.section	.nv.info.broadcast_sub_f16,"",@"SHT_CUDA_INFO"
	.sectionflags	@""
	.align	4


	//----- nvinfo : EIATTR_CUDA_API_VERSION
	.align		4
        /*0000*/ 	.byte	0x04, 0x37
        /*0002*/ 	.short	(.L_489 - .L_488)
.L_488:
        /*0004*/ 	.word	0x00000082


	//----- nvinfo : EIATTR_KPARAM_INFO
	.align		4
.L_489:
        /*0008*/ 	.byte	0x04, 0x17
        /*000a*/ 	.short	(.L_491 - .L_490)
.L_490:
        /*000c*/ 	.word	0x00000000
        /*0010*/ 	.short	0x0002
        /*0012*/ 	.short	0x0010
        /*0014*/ 	.byte	0x00, 0xf0, 0x21, 0x00


	//----- nvinfo : EIATTR_KPARAM_INFO
	.align		4
.L_491:
        /*0018*/ 	.byte	0x04, 0x17
        /*001a*/ 	.short	(.L_493 - .L_492)
.L_492:
        /*001c*/ 	.word	0x00000000
        /*0020*/ 	.short	0x0001
        /*0022*/ 	.short	0x0008
        /*0024*/ 	.byte	0x00, 0xf0, 0x09, 0x00


	//----- nvinfo : EIATTR_KPARAM_INFO
	.align		4
.L_493:
        /*0028*/ 	.byte	0x04, 0x17
        /*002a*/ 	.short	(.L_495 - .L_494)
.L_494:
        /*002c*/ 	.word	0x00000000
        /*0030*/ 	.short	0x0000
        /*0032*/ 	.short	0x0000
        /*0034*/ 	.byte	0x00, 0xf5, 0x21, 0x00


	//----- nvinfo : EIATTR_SPARSE_MMA_MASK
	.align		4
.L_495:
        /*0038*/ 	.byte	0x03, 0x50
        /*003a*/ 	.short	0x0000


	//----- nvinfo : EIATTR_MAXREG_COUNT
	.align		4
        /*003c*/ 	.byte	0x03, 0x1b
        /*003e*/ 	.short	0x00ff


	//----- nvinfo : EIATTR_MERCURY_ISA_VERSION
	.align		4
        /*0040*/ 	.byte	0x03, 0x5f
        /*0042*/ 	.short	0x0101


	//----- nvinfo : EIATTR_VRC_CTA_INIT_COUNT
	.align		4
        /*0044*/ 	.byte	0x02, 0x4a
	.zero		1
	.zero		1


	//----- nvinfo : EIATTR_EXIT_INSTR_OFFSETS
	.align		4
        /*0048*/ 	.byte	0x04, 0x1c
        /*004a*/ 	.short	(.L_497 - .L_496)


	//   ....[0]....
.L_496:
        /*004c*/ 	.word	0x00000090


	//   ....[1]....
        /*0050*/ 	.word	0x000001b0


	//----- nvinfo : EIATTR_CRS_STACK_SIZE
	.align		4
.L_497:
        /*0054*/ 	.byte	0x04, 0x1e
        /*0056*/ 	.short	(.L_499 - .L_498)
.L_498:
        /*0058*/ 	.word	0x00000000


	//----- nvinfo : EIATTR_CBANK_PARAM_SIZE
	.align		4
.L_499:
        /*005c*/ 	.byte	0x03, 0x19
        /*005e*/ 	.short	0x0018


	//----- nvinfo : EIATTR_PARAM_CBANK
	.align		4
        /*0060*/ 	.byte	0x04, 0x0a
        /*0062*/ 	.short	(.L_501 - .L_500)
	.align		4
.L_500:
        /*0064*/ 	.word	index@(.nv.constant0.broadcast_sub_f16)
        /*0068*/ 	.short	0x0380
        /*006a*/ 	.short	0x0018


	//----- nvinfo : EIATTR_SW_WAR
	.align		4
.L_501:
        /*006c*/ 	.byte	0x04, 0x36
        /*006e*/ 	.short	(.L_503 - .L_502)
.L_502:
        /*0070*/ 	.word	0x00000008
.L_503:


//--------------------- .nv.info.broadcast_add_i64 --------------------------
	.section	.nv.info.broadcast_add_i64,"",@"SHT_CUDA_INFO"
	.sectionflags	@""
	.align	4


	//----- nvinfo : EIATTR_CUDA_API_VERSION
	.align		4
        /*0000*/ 	.byte	0x04, 0x37
        /*0002*/ 	.short	(.L_505 - .L_504)
.L_504:
        /*0004*/ 	.word	0x00000082


	//----- nvinfo : EIATTR_KPARAM_INFO
	.align		4
.L_505:
        /*0008*/ 	.byte	0x04, 0x17
        /*000a*/ 	.short	(.L_507 - .L_506)
.L_506:
        /*000c*/ 	.word	0x00000000
        /*0010*/ 	.short	0x0002
        /*0012*/ 	.short	0x0010
        /*0014*/ 	.byte	0x00, 0xf0, 0x21, 0x00


	//----- nvinfo : EIATTR_KPARAM_INFO
	.align		4
.L_507:
        /*0018*/ 	.byte	0x04, 0x17
        /*001a*/ 	.short	(.L_509 - .L_508)
.L_508:
        /*001c*/ 	.word	0x00000000
        /*0020*/ 	.short	0x0001
        /*0022*/ 	.short	0x0008
        /*0024*/ 	.byte	0x00, 0xf0, 0x21, 0x00


	//----- nvinfo : EIATTR_KPARAM_INFO
	.align		4
.L_509:
        /*0028*/ 	.byte	0x04, 0x17
        /*002a*/ 	.short	(.L_511 - .L_510)
.L_510:
        /*002c*/ 	.word	0x00000000
        /*0030*/ 	.short	0x0000
        /*0032*/ 	.short	0x0000
        /*0034*/ 	.byte	0x00, 0xf5, 0x21, 0x00


	//----- nvinfo : EIATTR_SPARSE_MMA_MASK
	.align		4
.L_511:
        /*0038*/ 	.byte	0x03, 0x50
        /*003a*/ 	.short	0x0000


	//----- nvinfo : EIATTR_MAXREG_COUNT
	.align		4
        /*003c*/ 	.byte	0x03, 0x1b
        /*003e*/ 	.short	0x00ff


	//----- nvinfo : EIATTR_MERCURY_ISA_VERSION
	.align		4
        /*0040*/ 	.byte	0x03, 0x5f
        /*0042*/ 	.short	0x0101


	//----- nvinfo : EIATTR_VRC_CTA_INIT_COUNT
	.align		4
        /*0044*/ 	.byte	0x02, 0x4a
	.zero		1
	.zero		1


	//----- nvinfo : EIATTR_EXIT_INSTR_OFFSETS
	.align		4
        /*0048*/ 	.byte	0x04, 0x1c
        /*004a*/ 	.short	(.L_513 - .L_512)


	//   ....[0]....
.L_512:
        /*004c*/ 	.word	0x00000090


	//   ....[1]....
        /*0050*/ 	.word	0x000001b0


	//----- nvinfo : EIATTR_CRS_STACK_SIZE
	.align		4
.L_513:
        /*0054*/ 	.byte	0x04, 0x1e
        /*0056*/ 	.short	(.L_515 - .L_514)
.L_514:
        /*0058*/ 	.word	0x00000000


	//----- nvinfo : EIATTR_CBANK_PARAM_SIZE
	.align		4
.L_515:
        /*005c*/ 	.byte	0x03, 0x19
        /*005e*/ 	.short	0x0018


	//----- nvinfo : EIATTR_PARAM_CBANK
	.align		4
        /*0060*/ 	.byte	0x04, 0x0a
        /*0062*/ 	.short	(.L_517 - .L_516)
	.align		4
.L_516:
        /*0064*/ 	.word	index@(.nv.constant0.broadcast_add_i64)
        /*0068*/ 	.short	0x0380
        /*006a*/ 	.short	0x0018


	//----- nvinfo : EIATTR_SW_WAR
	.align		4
.L_517:
        /*006c*/ 	.byte	0x04, 0x36
        /*006e*/ 	.short	(.L_519 - .L_518)
.L_518:
        /*0070*/ 	.word	0x00000008
.L_519:


//--------------------- .nv.info.broadcast_add_u32 --------------------------
	.section	.nv.info.broadcast_add_u32,"",@"SHT_CUDA_INFO"
	.sectionflags	@""
	.align	4


	//----- nvinfo : EIATTR_CUDA_API_VERSION
	.align		4
        /*0000*/ 	.byte	0x04, 0x37
        /*0002*/ 	.short	(.L_521 - .L_520)
.L_520:
        /*0004*/ 	.word	0x00000082


	//----- nvinfo : EIATTR_KPARAM_INFO
	.align		4
.L_521:
        /*0008*/ 	.byte	0x04, 0x17
        /*000a*/ 	.short	(.L_523 - .L_522)
.L_522:
        /*000c*/ 	.word	0x00000000
        /*0010*/ 	.short	0x0002
        /*0012*/ 	.short	0x0010
        /*0014*/ 	.byte	0x00, 0xf0, 0x21, 0x00


	//----- nvinfo : EIATTR_KPARAM_INFO
	.align		4
.L_523:
        /*0018*/ 	.byte	0x04, 0x17
        /*001a*/ 	.short	(.L_525 - .L_524)
.L_524:
        /*001c*/ 	.word	0x00000000
        /*0020*/ 	.short	0x0001
        /*0022*/ 	.short	0x0008
        /*0024*/ 	.byte	0x00, 0xf0, 0x11, 0x00


	//----- nvinfo : EIATTR_KPARAM_INFO
	.align		4
.L_525:
        /*0028*/ 	.byte	0x04, 0x17
        /*002a*/ 	.short	(.L_527 - .L_526)
.L_526:
        /*002c*/ 	.word	0x00000000
        /*0030*/ 	.short	0x0000
        /*0032*/ 	.short	0x0000
        /*0034*/ 	.byte	0x00, 0xf5, 0x21, 0x00


	//----- nvinfo : EIATTR_SPARSE_MMA_MASK
	.align		4
.L_527:
        /*0038*/ 	.byte	0x03, 0x50
        /*003a*/ 	.short	0x0000


	//----- nvinfo : EIATTR_MAXREG_COUNT
	.align		4
        /*003c*/ 	.byte	0x03, 0x1b
        /*003e*/ 	.short	0x00ff


	//----- nvinfo : EIATTR_MERCURY_ISA_VERSION
	.align		4
        /*0040*/ 	.byte	0x03, 0x5f
        /*0042*/ 	.short	0x0101


	//----- nvinfo : EIATTR_VRC_CTA_INIT_COUNT
	.align		4
        /*0044*/ 	.byte	0x02, 0x4a
	.zero		1
	.zero		1


	//----- nvinfo : EIATTR_EXIT_INSTR_OFFSETS
	.align		4
        /*0048*/ 	.byte	0x04, 0x1c
        /*004a*/ 	.short	(.L_529 - .L_528)


	//   ....[0]....
.L_528:
        /*004c*/ 	.word	0x00000090


	//   ....[1]....
        /*0050*/ 	.word	0x000001b0


	//----- nvinfo : EIATTR_CRS_STACK_SIZE
	.align		4
.L_529:
        /*0054*/ 	.byte	0x04, 0x1e
        /*0056*/ 	.short	(.L_531 - .L_530)
.L_530:
        /*0058*/ 	.word	0x00000000


	//----- nvinfo : EIATTR_CBANK_PARAM_SIZE
	.align		4
.L_531:
        /*005c*/ 	.byte	0x03, 0x19
        /*005e*/ 	.short	0x0018


	//----- nvinfo : EIATTR_PARAM_CBANK
	.align		4
        /*0060*/ 	.byte	0x04, 0x0a
        /*0062*/ 	.short	(.L_533 - .L_532)
	.align		4
.L_532:
        /*0064*/ 	.word	index@(.nv.constant0.broadcast_add_u32)
        /*0068*/ 	.short	0x0380
        /*006a*/ 	.short	0x0018


	//----- nvinfo : EIATTR_SW_WAR
	.align		4
.L_533:
        /*006c*/ 	.byte	0x04, 0x36
        /*006e*/ 	.short	(.L_535 - .L_534)
.L_534:
        /*0070*/ 	.word	0x00000008
.L_535:


//--------------------- .nv.info.broadcast_add_u8 --------------------------
	.section	.nv.info.broadcast_add_u8,"",@"SHT_CUDA_INFO"
	.sectionflags	@""
	.align	4


	//----- nvinfo : EIATTR_CUDA_API_VERSION
	.align		4
        /*0000*/ 	.byte	0x04, 0x37
        /*0002*/ 	.short	(.L_537 - .L_536)
.L_536:
        /*0004*/ 	.word	0x00000082


	//----- nvinfo : EIATTR_KPARAM_INFO
	.align		4
.L_537:
        /*0008*/ 	.byte	0x04, 0x17
        /*000a*/ 	.short	(.L_539 - .L_538)
.L_538:
        /*000c*/ 	.word	0x00000000
        /*0010*/ 	.short	0x0002
        /*0012*/ 	.short	0x0010
        /*0014*/ 	.byte	0x00, 0xf0, 0x21, 0x00


	//----- nvinfo : EIATTR_KPARAM_INFO
	.align		4
.L_539:
        /*0018*/ 	.byte	0x04, 0x17
        /*001a*/ 	.short	(.L_541 - .L_540)
.L_540:
        /*001c*/ 	.word	0x00000000
        /*0020*/ 	.short	0x0001
        /*0022*/ 	.short	0x0008
        /*0024*/ 	.byte	0x00, 0xf0, 0x05, 0x00


	//----- nvinfo : EIATTR_KPARAM_INFO
	.align		4
.L_541:
        /*0028*/ 	.byte	0x04, 0x17
        /*002a*/ 	.short	(.L_543 - .L_542)
.L_542:
        /*002c*/ 	.word	0x00000000
        /*0030*/ 	.short	0x0000
        /*0032*/ 	.short	0x0000
        /*0034*/ 	.byte	0x00, 0xf5, 0x21, 0x00


	//----- nvinfo : EIATTR_SPARSE_MMA_MASK
	.align		4
.L_543:
        /*0038*/ 	.byte	0x03, 0x50
        /*003a*/ 	.short	0x0000


	//----- nvinfo : EIATTR_MAXREG_COUNT
	.align		4
        /*003c*/ 	.byte	0x03, 0x1b
        /*003e*/ 	.short	0x00ff


	//----- nvinfo : EIATTR_MERCURY_ISA_VERSION
	.align		4
        /*0040*/ 	.byte	0x03, 0x5f
        /*0042*/ 	.short	0x0101


	//----- nvinfo : EIATTR_VRC_CTA_INIT_COUNT
	.align		4
        /*0044*/ 	.byte	0x02, 0x4a
	.zero		1
	.zero		1


	//----- nvinfo : EIATTR_EXIT_INSTR_OFFSETS
	.align		4
        /*0048*/ 	.byte	0x04, 0x1c
        /*004a*/ 	.short	(.L_545 - .L_544)


	//   ....[0]....
.L_544:
        /*004c*/ 	.word	0x00000090


	//   ....[1]....
        /*0050*/ 	.word	0x000001b0


	//----- nvinfo : EIATTR_CRS_STACK_SIZE
	.align		4
.L_545:
        /*0054*/ 	.byte	0x04, 0x1e
        /*0056*/ 	.short	(.L_547 - .L_546)
.L_546:
        /*0058*/ 	.word	0x00000000


	//----- nvinfo : EIATTR_CBANK_PARAM_SIZE
	.align		4
.L_547:
        /*005c*/ 	.byte	0x03, 0x19
        /*005e*/ 	.short	0x0018


	//----- nvinfo : EIATTR_PARAM_CBANK
	.align		4
        /*0060*/ 	.byte	0x04, 0x0a
        /*0062*/ 	.short	(.L_549 - .L_548)
	.align		4
.L_548:
        /*0064*/ 	.word	index@(.nv.constant0.broadcast_add_u8)
        /*0068*/ 	.short	0x0380
        /*006a*/ 	.short	0x0018


	//----- nvinfo : EIATTR_SW_WAR
	.align		4
.L_549:
        /*006c*/ 	.byte	0x04, 0x36
        /*006e*/ 	.short	(.L_551 - .L_550)
.L_550:
        /*0070*/ 	.word	0x00000008
.L_551:


//--------------------- .nv.info.broadcast_add_f64 --------------------------
	.section	.nv.info.broadcast_add_f64,"",@"SHT_CUDA_INFO"
	.sectionflags	@""
	.align	4


	//----- nvinfo : EIATTR_CUDA_API_VERSION
	.align		4
        /*0000*/ 	.byte	0x04, 0x37
        /*0002*/ 	.short	(.L_553 - .L_552)
.L_552:
        /*0004*/ 	.word	0x00000082


	//----- nvinfo : EIATTR_KPARAM_INFO
	.align		4
.L_553:
        /*0008*/ 	.byte	0x04, 0x17
        /*000a*/ 	.short	(.L_555 - .L_554)
.L_554:
        /*000c*/ 	.word	0x00000000
        /*0010*/ 	.short	0x0002
        /*0012*/ 	.short	0x0010
        /*0014*/ 	.byte	0x00, 0xf0, 0x21, 0x00


	//----- nvinfo : EIATTR_KPARAM_INFO
	.align		4
.L_555:
        /*0018*/ 	.byte	0x04, 0x17
        /*001a*/ 	.short	(.L_557 - .L_556)
.L_556:
        /*001c*/ 	.word	0x00000000
        /*0020*/ 	.short	0x0001
        /*0022*/ 	.short	0x0008
        /*0024*/ 	.byte	0x00, 0xf0, 0x21, 0x00


	//----- nvinfo : EIATTR_KPARAM_INFO
	.align		4
.L_557:
        /*0028*/ 	.byte	0x04, 0x17
        /*002a*/ 	.short	(.L_559 - .L_558)
.L_558:
        /*002c*/ 	.word	0x00000000
        /*0030*/ 	.short	0x0000
        /*0032*/ 	.short	0x0000
        /*0034*/ 	.byte	0x00, 0xf5, 0x21, 0x00


	//----- nvinfo : EIATTR_SPARSE_MMA_MASK
	.align		4
.L_559:
        /*0038*/ 	.byte	0x03, 0x50
        /*003a*/ 	.short	0x0000


	//----- nvinfo : EIATTR_MAXREG_COUNT
	.align		4
        /*003c*/ 	.byte	0x03, 0x1b
        /*003e*/ 	.short	0x00ff


	//----- nvinfo : EIATTR_MERCURY_ISA_VERSION
	.align		4
        /*0040*/ 	.byte	0x03, 0x5f
        /*0042*/ 	.short	0x0101


	//----- nvinfo : EIATTR_VRC_CTA_INIT_COUNT
	.align		4
        /*0044*/ 	.byte	0x02, 0x4a
	.zero		1
	.zero		1


	//----- nvinfo : EIATTR_EXIT_INSTR_OFFSETS
	.align		4
        /*0048*/ 	.byte	0x04, 0x1c
        /*004a*/ 	.short	(.L_561 - .L_560)


	//   ....[0]....
.L_560:
        /*004c*/ 	.word	0x00000090


	//   ....[1]....
        /*0050*/ 	.word	0x000001b0


	//----- nvinfo : EIATTR_CRS_STACK_SIZE
	.align		4
.L_561:
        /*0054*/ 	.byte	0x04, 0x1e
        /*0056*/ 	.short	(.L_563 - .L_562)
.L_562:
        /*0058*/ 	.word	0x00000000


	//----- nvinfo : EIATTR_CBANK_PARAM_SIZE
	.align		4
.L_563:
        /*005c*/ 	.byte	0x03, 0x19
        /*005e*/ 	.short	0x0018


	//----- nvinfo : EIATTR_PARAM_CBANK
	.align		4
        /*0060*/ 	.byte	0x04, 0x0a
        /*0062*/ 	.short	(.L_565 - .L_564)
	.align		4
.L_564:
        /*0064*/ 	.word	index@(.nv.constant0.broadcast_add_f64)
        /*0068*/ 	.short	0x0380
        /*006a*/ 	.short	0x0018


	//----- nvinfo : EIATTR_SW_WAR
	.align		4
.L_565:
        /*006c*/ 	.byte	0x04, 0x36
        /*006e*/ 	.short	(.L_567 - .L_566)
.L_566:
        /*0070*/ 	.word	0x00000008
.L_567:


//--------------------- .nv.info.broadcast_add_f32 --------------------------
	.section	.nv.info.broadcast_add_f32,"",@"SHT_CUDA_INFO"
	.sectionflags	@""
	.align	4


	//----- nvinfo : EIATTR_CUDA_API_VERSION
	.align		4
        /*0000*/ 	.byte	0x04, 0x37
        /*0002*/ 	.short	(.L_569 - .L_568)
.L_568:
        /*0004*/ 	.word	0x00000082


	//----- nvinfo : EIATTR_KPARAM_INFO
	.align		4
.L_569:
        /*0008*/ 	.byte	0x04, 0x17
        /*000a*/ 	.short	(.L_571 - .L_570)
.L_570:
        /*000c*/ 	.word	0x00000000
        /*0010*/ 	.short	0x0002
        /*0012*/ 	.short	0x0010
        /*0014*/ 	.byte	0x00, 0xf0, 0x21, 0x00


	//----- nvinfo : EIATTR_KPARAM_INFO
	.align		4
.L_571:
        /*0018*/ 	.byte	0x04, 0x17
        /*001a*/ 	.short	(.L_573 - .L_572)
.L_572:
        /*001c*/ 	.word	0x00000000
        /*0020*/ 	.short	0x0001
        /*0022*/ 	.short	0x0008
        /*0024*/ 	.byte	0x00, 0xf0, 0x11, 0x00


	//----- nvinfo : EIATTR_KPARAM_INFO
	.align		4
.L_573:
        /*0028*/ 	.byte	0x04, 0x17
        /*002a*/ 	.short	(.L_575 - .L_574)
.L_574:
        /*002c*/ 	.word	0x00000000
        /*0030*/ 	.short	0x0000
        /*0032*/ 	.short	0x0000
        /*0034*/ 	.byte	0x00, 0xf5, 0x21, 0x00


	//----- nvinfo : EIATTR_SPARSE_MMA_MASK
	.align		4
.L_575:
        /*0038*/ 	.byte	0x03, 0x50
        /*003a*/ 	.short	0x0000


	//----- nvinfo : EIATTR_MAXREG_COUNT
	.align		4
        /*003c*/ 	.byte	0x03, 0x1b
        /*003e*/ 	.short	0x00ff


	//----- nvinfo : EIATTR_MERCURY_ISA_VERSION
	.align		4
        /*0040*/ 	.byte	0x03, 0x5f
        /*0042*/ 	.short	0x0101


	//----- nvinfo : EIATTR_VRC_CTA_INIT_COUNT
	.align		4
        /*0044*/ 	.byte	0x02, 0x4a
	.zero		1
	.zero		1


	//----- nvinfo : EIATTR_EXIT_INSTR_OFFSETS
	.align		4
        /*0048*/ 	.byte	0x04, 0x1c
        /*004a*/ 	.short	(.L_577 - .L_576)


	//   ....[0]....
.L_576:
        /*004c*/ 	.word	0x00000090


	//   ....[1]....
        /*0050*/ 	.word	0x000001b0


	//----- nvinfo : EIATTR_CRS_STACK_SIZE
	.align		4
.L_577:
        /*0054*/ 	.byte	0x04, 0x1e
        /*0056*/ 	.short	(.L_579 - .L_578)
.L_578:
        /*0058*/ 	.word	0x00000000


	//----- nvinfo : EIATTR_CBANK_PARAM_SIZE
	.align		4
.L_579:
        /*005c*/ 	.byte	0x03, 0x19
        /*005e*/ 	.short	0x0018


	//----- nvinfo : EIATTR_PARAM_CBANK
	.align		4
        /*0060*/ 	.byte	0x04, 0x0a
        /*0062*/ 	.short	(.L_581 - .L_580)
	.align		4
.L_580:
        /*0064*/ 	.word	index@(.nv.constant0.broadcast_add_f32)
        /*0068*/ 	.short	0x0380
        /*006a*/ 	.short	0x0018


	//----- nvinfo : EIATTR_SW_WAR
	.align		4
.L_581:
        /*006c*/ 	.byte	0x04, 0x36
        /*006e*/ 	.short	(.L_583 - .L_582)
.L_582:
        /*0070*/ 	.word	0x00000008
.L_583:


//--------------------- .nv.info.broadcast_add_bf16 --------------------------
	.section	.nv.info.broadcast_add_bf16,"",@"SHT_CUDA_INFO"
	.sectionflags	@""
	.align	4


	//----- nvinfo : EIATTR_CUDA_API_VERSION
	.align		4
        /*0000*/ 	.byte	0x04, 0x37
        /*0002*/ 	.short	(.L_585 - .L_584)
.L_584:
        /*0004*/ 	.word	0x00000082


	//----- nvinfo : EIATTR_KPARAM_INFO
	.align		4
.L_585:
        /*0008*/ 	.byte	0x04, 0x17
        /*000a*/ 	.short	(.L_587 - .L_586)
.L_586:
        /*000c*/ 	.word	0x00000000
        /*0010*/ 	.short	0x0002
        /*0012*/ 	.short	0x0010
        /*0014*/ 	.byte	0x00, 0xf0, 0x21, 0x00


	//----- nvinfo : EIATTR_KPARAM_INFO
	.align		4
.L_587:
        /*0018*/ 	.byte	0x04, 0x17
        /*001a*/ 	.short	(.L_589 - .L_588)
.L_588:
        /*001c*/ 	.word	0x00000000
        /*0020*/ 	.short	0x0001
        /*0022*/ 	.short	0x0008
        /*0024*/ 	.byte	0x00, 0xf0, 0x09, 0x00


	//----- nvinfo : EIATTR_KPARAM_INFO
	.align		4
.L_589:
        /*0028*/ 	.byte	0x04, 0x17
        /*002a*/ 	.short	(.L_591 - .L_590)
.L_590:
        /*002c*/ 	.word	0x00000000
        /*0030*/ 	.short	0x0000
        /*0032*/ 	.short	0x0000
        /*0034*/ 	.byte	0x00, 0xf5, 0x21, 0x00


	//----- nvinfo : EIATTR_SPARSE_MMA_MASK
	.align		4
.L_591:
        /*0038*/ 	.byte	0x03, 0x50
        /*003a*/ 	.short	0x0000


	//----- nvinfo : EIATTR_MAXREG_COUNT
	.align		4
        /*003c*/ 	.byte	0x03, 0x1b
        /*003e*/ 	.short	0x00ff


	//----- nvinfo : EIATTR_MERCURY_ISA_VERSION
	.align		4
        /*0040*/ 	.byte	0x03, 0x5f
        /*0042*/ 	.short	0x0101


	//----- nvinfo : EIATTR_VRC_CTA_INIT_COUNT
	.align		4
        /*0044*/ 	.byte	0x02, 0x4a
	.zero		1
	.zero		1


	//----- nvinfo : EIATTR_EXIT_INSTR_OFFSETS
	.align		4
        /*0048*/ 	.byte	0x04, 0x1c
        /*004a*/ 	.short	(.L_593 - .L_592)


	//   ....[0]....
.L_592:
        /*004c*/ 	.word	0x00000090


	//   ....[1]....
        /*0050*/ 	.word	0x000001b0


	//----- nvinfo : EIATTR_CRS_STACK_SIZE
	.align		4
.L_593:
        /*0054*/ 	.byte	0x04, 0x1e
        /*0056*/ 	.short	(.L_595 - .L_594)
.L_594:
        /*0058*/ 	.word	0x00000000


	//----- nvinfo : EIATTR_CBANK_PARAM_SIZE
	.align		4
.L_595:
        /*005c*/ 	.byte	0x03, 0x19
        /*005e*/ 	.short	0x0018


	//----- nvinfo : EIATTR_PARAM_CBANK
	.align		4
        /*0060*/ 	.byte	0x04, 0x0a
        /*0062*/ 	.short	(.L_597 - .L_596)
	.align		4
.L_596:
        /*0064*/ 	.word	index@(.nv.constant0.broadcast_add_bf16)
        /*0068*/ 	.short	0x0380
        /*006a*/ 	.short	0x0018


	//----- nvinfo : EIATTR_SW_WAR
	.align		4
.L_597:
        /*006c*/ 	.byte	0x04, 0x36
        /*006e*/ 	.short	(.L_599 - .L_598)
.L_598:
        /*0070*/ 	.word	0x00000008
.L_599:


//--------------------- .nv.info.broadcast_add_f16 --------------------------
	.section	.nv.info.broadcast_add_f16,"",@"SHT_CUDA_INFO"
	.sectionflags	@""
	.align	4


	//----- nvinfo : EIATTR_CUDA_API_VERSION
	.align		4
        /*0000*/ 	.byte	0x04, 0x37
        /*0002*/ 	.short	(.L_601 - .L_600)
.L_600:
        /*0004*/ 	.word	0x00000082


	//----- nvinfo : EIATTR_KPARAM_INFO
	.align		4
.L_601:
        /*0008*/ 	.byte	0x04, 0x17
        /*000a*/ 	.short	(.L_603 - .L_602)
.L_602:
        /*000c*/ 	.word	0x00000000
        /*0010*/ 	.short	0x0002
        /*0012*/ 	.short	0x0010
        /*0014*/ 	.byte	0x00, 0xf0, 0x21, 0x00


	//----- nvinfo : EIATTR_KPARAM_INFO
	.align		4
.L_603:
        /*0018*/ 	.byte	0x04, 0x17
        /*001a*/ 	.short	(.L_605 - .L_604)
.L_604:
        /*001c*/ 	.word	0x00000000
        /*0020*/ 	.short	0x0001
        /*0022*/ 	.short	0x0008
        /*0024*/ 	.byte	0x00, 0xf0, 0x09, 0x00


	//----- nvinfo : EIATTR_KPARAM_INFO
	.align		4
.L_605:
        /*0028*/ 	.byte	0x04, 0x17
        /*002a*/ 	.short	(.L_607 - .L_606)
.L_606:
        /*002c*/ 	.word	0x00000000
        /*0030*/ 	.short	0x0000
        /*0032*/ 	.short	0x0000
        /*0034*/ 	.byte	0x00, 0xf5, 0x21, 0x00


	//----- nvinfo : EIATTR_SPARSE_MMA_MASK
	.align		4
.L_607:
        /*0038*/ 	.byte	0x03, 0x50
        /*003a*/ 	.short	0x0000


	//----- nvinfo : EIATTR_MAXREG_COUNT
	.align		4
        /*003c*/ 	.byte	0x03, 0x1b
        /*003e*/ 	.short	0x00ff


	//----- nvinfo : EIATTR_MERCURY_ISA_VERSION
	.align		4
        /*0040*/ 	.byte	0x03, 0x5f
        /*0042*/ 	.short	0x0101


	//----- nvinfo : EIATTR_VRC_CTA_INIT_COUNT
	.align		4
        /*0044*/ 	.byte	0x02, 0x4a
	.zero		1
	.zero		1


	//----- nvinfo : EIATTR_EXIT_INSTR_OFFSETS
	.align		4
        /*0048*/ 	.byte	0x04, 0x1c
        /*004a*/ 	.short	(.L_609 - .L_608)


	//   ....[0]....
.L_608:
        /*004c*/ 	.word	0x00000090


	//   ....[1]....
        /*0050*/ 	.word	0x000001b0


	//----- nvinfo : EIATTR_CRS_STACK_SIZE
	.align		4
.L_609:
        /*0054*/ 	.byte	0x04, 0x1e
        /*0056*/ 	.short	(.L_611 - .L_610)
.L_610:
        /*0058*/ 	.word	0x00000000


	//----- nvinfo : EIATTR_CBANK_PARAM_SIZE
	.align		4
.L_611:
        /*005c*/ 	.byte	0x03, 0x19
        /*005e*/ 	.short	0x0018


	//----- nvinfo : EIATTR_PARAM_CBANK
	.align		4
        /*0060*/ 	.byte	0x04, 0x0a
        /*0062*/ 	.short	(.L_613 - .L_612)
	.align		4
.L_612:
        /*0064*/ 	.word	index@(.nv.constant0.broadcast_add_f16)
        /*0068*/ 	.short	0x0380
        /*006a*/ 	.short	0x0018


	//----- nvinfo : EIATTR_SW_WAR
	.align		4
.L_613:
        /*006c*/ 	.byte	0x04, 0x36
        /*006e*/ 	.short	(.L_615 - .L_614)
.L_614:
        /*0070*/ 	.word	0x00000008
.L_615:


//--------------------- .nv.callgraph             --------------------------
	.section	.nv.callgraph,"",@"SHT_CUDA_CALLGRAPH"
	.align	4
	.sectionentsize	8
	.align		4
        /*0000*/ 	.word	0x00000000
	.align		4
        /*0004*/ 	.word	0xffffffff
	.align		4
        /*0008*/ 	.word	0x00000000
	.align		4
        /*000c*/ 	.word	0xfffffffe
	.align		4
        /*0010*/ 	.word	0x00000000
	.align		4
        /*0014*/ 	.word	0xfffffffd
	.align		4
        /*0018*/ 	.word	0x00000000
	.align		4
        /*001c*/ 	.word	0xfffffffc


//--------------------- .text.broadcast_div_i64   --------------------------
	.section	.text.broadcast_div_i64,"ax",@progbits
	.align	128
        .global         broadcast_div_i64
        .type           broadcast_div_i64,@function
        .size           broadcast_div_i64,(.L_x_56 - broadcast_div_i64)
        .other          broadcast_div_i64,@"STO_CUDA_ENTRY STV_DEFAULT"
broadcast_div_i64:
.text.broadcast_div_i64:
[----:B------:R-:W-:Y:S01]  /*0000*/  LDC R1, c[0x0][0x37c] ;  /* 0x0000df00ff017b82 */ /* 0x000fe20000000800 */
[----:B------:R-:W0:Y:S07]  /*0010*/  S2R R3, SR_TID.X ;  /* 0x0000000000037919 */ /* 0x000e2e0000002100 */
[----:B------:R-:W0:Y:S01]  /*0020*/  S2UR UR4, SR_CTAID.X ;  /* 0x00000000000479c3 */ /* 0x000e220000002500 */
[----:B------:R-:W1:Y:S07]  /*0030*/  LDCU.64 UR8, c[0x0][0x390] ;  /* 0x00007200ff0877ac */ /* 0x000e6e0008000a00 */
[----:B------:R-:W0:Y:S02]  /*0040*/  LDC R2, c[0x0][0x360] ;  /* 0x0000d800ff027b82 */ /* 0x000e240000000800 */
[----:B0-----:R-:W-:-:S05]  /*0050*/  IMAD R0, R2, UR4, R3 ;  /* 0x0000000402007c24 */ /* 0x001fca000f8e0203 */
[----:B-1----:R-:W-:Y:S02]  /*0060*/  ISETP.GE.U32.AND P0, PT, R0, UR8, PT ;  /* 0x0000000800007c0c */ /* 0x002fe4000bf06070 */
[----:B------:R-:W-:-:S04]  /*0070*/  SHF.R.S32.HI R3, RZ, 0x1f, R0 ;  /* 0x0000001fff037819 */ /* 0x000fc80000011400 */
[----:B------:R-:W-:-:S13]  /*0080*/  ISETP.GE.U32.AND.EX P0, PT, R3, UR9, PT, P0 ;  /* 0x0000000903007c0c */ /* 0x000fda000bf06100 */
[----:B------:R-:W-:Y:S05]  /*0090*/  @P0 EXIT ;  /* 0x000000000000094d */ /* 0x000fea0003800000 */
[----:B------:R-:W0:Y:S01]  /*00a0*/  LDCU UR4, c[0x0][0x370] ;  /* 0x00006e00ff0477ac */ /* 0x000e220008000800 */
[----:B------:R-:W-:Y:S02]  /*00b0*/  IMAD.MOV.U32 R7, RZ, RZ, R0 ;  /* 0x000000ffff077224 */ /* 0x000fe400078e0000 */
[----:B------:R-:W-:Y:S01]  /*00c0*/  IMAD.MOV.U32 R6, RZ, RZ, R3 ;  /* 0x000000ffff067224 */ /* 0x000fe200078e0003 */
[----:B------:R-:W1:Y:S01]  /*00d0*/  LDCU.64 UR6, c[0x0][0x358] ;  /* 0x00006b00ff0677ac */ /* 0x000e620008000a00 */
[----:B------:R-:W2:Y:S01]  /*00e0*/  LDCU.128 UR12, c[0x0][0x380] ;  /* 0x00007000ff0c77ac */ /* 0x000ea20008000c00 */
[----:B0-----:R-:W-:-:S07]  /*00f0*/  IMAD R0, R2, UR4, RZ ;  /* 0x0000000402007c24 */ /* 0x001fce000f8e02ff */
.L_x_0:
[----:B--2---:R-:W-:-:S04]  /*0100*/  LEA R2, P0, R7, UR12, 0x3 ;  /* 0x0000000c07027c11 */ /* 0x004fc8000f8018ff */
[----:B------:R-:W-:-:S05]  /*0110*/  LEA.HI.X R3, R7, UR13, R6, 0x3, P0 ;  /* 0x0000000d07037c11 */ /* 0x000fca00080f1c06 */
[----:B-1----:R-:W2:Y:S02]  /*0120*/  LDG.E.64 R4, desc[UR6][R2.64] ;  /* 0x0000000602047981 */ /* 0x002ea4000c1e1b00 */
[----:B--2---:R-:W-:-:S04]  /*0130*/  IADD3 R4, P0, PT, R4, -UR14, RZ ;  /* 0x8000000e04047c10 */ /* 0x004fc8000ff1e0ff */
[----:B------:R-:W-:Y:S02]  /*0140*/  IADD3.X R5, PT, PT, R5, ~UR15, RZ, P0, !PT ;  /* 0x8000000f05057c10 */ /* 0x000fe400087fe4ff */
[----:B------:R-:W-:-:S03]  /*0150*/  IADD3 R7, P0, PT, R0, R7, RZ ;  /* 0x0000000700077210 */ /* 0x000fc60007f1e0ff */
[----:B------:R0:W-:Y:S01]  /*0160*/  STG.E.64 desc[UR6][R2.64], R4 ;  /* 0x0000000402007986 */ /* 0x0001e2000c101b06 */
[----:B------:R-:W-:Y:S02]  /*0170*/  LEA.HI.X.SX32 R6, R0, R6, 0x1, P0 ;  /* 0x0000000600067211 */ /* 0x000fe400000f0eff */
[----:B------:R-:W-:-:S04]  /*0180*/  ISETP.GE.U32.AND P0, PT, R7, UR8, PT ;  /* 0x0000000807007c0c */ /* 0x000fc8000bf06070 */
[----:B------:R-:W-:-:S13]  /*0190*/  ISETP.GE.U32.AND.EX P0, PT, R6, UR9, PT, P0 ;  /* 0x0000000906007c0c */ /* 0x000fda000bf06100 */
[----:B0-----:R-:W-:Y:S05]  /*01a0*/  @!P0 BRA `(.L_x_0) ;  /* 0xfffffffc00d48947 */ /* 0x001fea000383ffff */
[----:B------:R-:W-:Y:S05]  /*01b0*/  EXIT ;  /* 0x000000000000794d */ /* 0x000fea0003800000 */
.L_x_1:
[----:B------:R-:W-:-:S00]  /*01c0*/  BRA `(.L_x_1) ;  /* 0xfffffffc00fc7947 */ /* 0x000fc0000383ffff */
[----:B------:R-:W-:-:S00]  /*01d0*/  NOP ;  /* 0x0000000000007918 */ /* 0x000fc00000000000 */
        /* <DEDUP_REMOVED lines=10> */
.L_x_56:


//--------------------- .text.broadcast_div_u32   --------------------------
	.section	.text.broadcast_div_u32,"ax",@progbits
	.align	128
        .global         broadcast_div_u32
        .type           broadcast_div_u32,@function
        .size           broadcast_div_u32,(.L_x_57 - broadcast_div_u32)
        .other          broadcast_div_u32,@"STO_CUDA_ENTRY STV_DEFAULT"
broadcast_div_u32:
.text.broadcast_div_u32:
        /* <DEDUP_REMOVED lines=14> */
[----:B------:R-:W2:Y:S01]  /*00e0*/  LDCU UR5, c[0x0][0x388] ;  /* 0x00007100ff0577ac */ /* 0x000ea20008000800 */
[----:B------:R-:W3:Y:S01]  /*00f0*/  LDCU.64 UR10, c[0x0][0x380] ;  /* 0x00007000ff0a77ac */ /* 0x000ee20008000a00 */
[----:B0-----:R-:W-:-:S07]  /*0100*/  IMAD R0, R2, UR4, RZ ;  /* 0x0000000402007c24 */ /* 0x001fce000f8e02ff */
.L_x_2:
[----:B0--3--:R-:W-:-:S04]  /*0110*/  LEA R2, P0, R7, UR10, 0x2 ;  /* 0x0000000a07027c11 */ /* 0x009fc8000f8010ff */
[----:B------:R-:W-:-:S05]  /*0120*/  LEA.HI.X R3, R7, UR11, R6, 0x2, P0 ;  /* 0x0000000b07037c11 */ /* 0x000fca00080f1406 */
[----:B-1----:R-:W2:Y:S01]  /*0130*/  LDG.E R4, desc[UR6][R2.64] ;  /* 0x0000000602047981 */ /* 0x002ea2000c1e1900 */
[----:B------:R-:W-:-:S04]  /*0140*/  IADD3 R7, P0, PT, R0, R7, RZ ;  /* 0x0000000700077210 */ /* 0x000fc80007f1e0ff */
[----:B------:R-:W-:Y:S02]  /*0150*/  LEA.HI.X.SX32 R6, R0, R6, 0x1, P0 ;  /* 0x0000000600067211 */ /* 0x000fe400000f0eff */
[----:B------:R-:W-:-:S04]  /*0160*/  ISETP.GE.U32.AND P0, PT, R7, UR8, PT ;  /* 0x0000000807007c0c */ /* 0x000fc8000bf06070 */
[----:B------:R-:W-:Y:S01]  /*0170*/  ISETP.GE.U32.AND.EX P0, PT, R6, UR9, PT, P0 ;  /* 0x0000000906007c0c */ /* 0x000fe2000bf06100 */
[----:B--2---:R-:W-:-:S05]  /*0180*/  VIADD R5, R4, -UR5 ;  /* 0x8000000504057c36 */ /* 0x004fca0008000000 */
[----:B------:R0:W-:Y:S07]  /*0190*/  STG.E desc[UR6][R2.64], R5 ;  /* 0x0000000502007986 */ /* 0x0001ee000c101906 */
[----:B------:R-:W-:Y:S05]  /*01a0*/  @!P0 BRA `(.L_x_2) ;  /* 0xfffffffc00d88947 */ /* 0x000fea000383ffff */
[----:B------:R-:W-:Y:S05]  /*01b0*/  EXIT ;  /* 0x000000000000794d */ /* 0x000fea0003800000 */
.L_x_3:
        /* <DEDUP_REMOVED lines=12> */
.L_x_57:


//--------------------- .text.broadcast_div_u8    --------------------------
	.section	.text.broadcast_div_u8,"ax",@progbits
	.align	128
        .global         broadcast_div_u8
        .type           broadcast_div_u8,@function
        .size           broadcast_div_u8,(.L_x_58 - broadcast_div_u8)
        .other          broadcast_div_u8,@"STO_CUDA_ENTRY STV_DEFAULT"
broadcast_div_u8:
.text.broadcast_div_u8:
        /* <DEDUP_REMOVED lines=10> */
[----:B------:R-:W0:Y:S01]  /*00a0*/  LDCU.U8 UR4, c[0x0][0x388] ;  /* 0x00007100ff0477ac */ /* 0x000e220008000000 */
[----:B------:R-:W-:Y:S02]  /*00b0*/  IMAD.MOV.U32 R7, RZ, RZ, R0 ;  /* 0x000000ffff077224 */ /* 0x000fe400078e0000 */
[----:B------:R-:W-:Y:S01]  /*00c0*/  IMAD.MOV.U32 R9, RZ, RZ, R3 ;  /* 0x000000ffff097224 */ /* 0x000fe200078e0003 */
[----:B------:R-:W1:Y:S01]  /*00d0*/  LDCU UR5, c[0x0][0x370] ;  /* 0x00006e00ff0577ac */ /* 0x000e620008000800 */
[----:B------:R-:W2:Y:S01]  /*00e0*/  LDCU.64 UR6, c[0x0][0x358] ;  /* 0x00006b00ff0677ac */ /* 0x000ea20008000a00 */
[----:B------:R-:W3:Y:S01]  /*00f0*/  LDCU.64 UR10, c[0x0][0x380] ;  /* 0x00007000ff0a77ac */ /* 0x000ee20008000a00 */
[----:B0-----:R-:W-:Y:S01]  /*0100*/  UIADD3 UR4, UPT, UPT, URZ, -UR4, URZ ;  /* 0x80000004ff047290 */ /* 0x001fe2000fffe0ff */
[----:B-1----:R-:W-:-:S03]  /*0110*/  IMAD R0, R2, UR5, RZ ;  /* 0x0000000502007c24 */ /* 0x002fc6000f8e02ff */
[----:B--2---:R-:W-:-:S12]  /*0120*/  UPRMT UR4, UR4, 0x7710, URZ ;  /* 0x0000771004047896 */ /* 0x004fd800080000ff */
.L_x_4:
[----:B0--3--:R-:W-:-:S04]  /*0130*/  IADD3 R2, P0, PT, R7, UR10, RZ ;  /* 0x0000000a07027c10 */ /* 0x009fc8000ff1e0ff */
[----:B------:R-:W-:-:S05]  /*0140*/  IADD3.X R3, PT, PT, R9, UR11, RZ, P0, !PT ;  /* 0x0000000b09037c10 */ /* 0x000fca00087fe4ff */
[----:B------:R-:W2:Y:S01]  /*0150*/  LDG.E.U8 R4, desc[UR6][R2.64] ;  /* 0x0000000602047981 */ /* 0x000ea2000c1e1100 */
[----:B------:R-:W-:-:S04]  /*0160*/  IADD3 R7, P1, PT, R0, R7, RZ ;  /* 0x0000000700077210 */ /* 0x000fc80007f3e0ff */
[----:B------:R-:W-:Y:S02]  /*0170*/  ISETP.GE.U32.AND P0, PT, R7, UR8, PT ;  /* 0x0000000807007c0c */ /* 0x000fe4000bf06070 */
[----:B------:R-:W-:-:S04]  /*0180*/  LEA.HI.X.SX32 R9, R0, R9, 0x1, P1 ;  /* 0x0000000900097211 */ /* 0x000fc800008f0eff */
[----:B------:R-:W-:Y:S01]  /*0190*/  ISETP.GE.U32.AND.EX P0, PT, R9, UR9, PT, P0 ;  /* 0x0000000909007c0c */ /* 0x000fe2000bf06100 */
[----:B--2---:R-:W-:-:S05]  /*01a0*/  VIADD R5, R4, UR4 ;  /* 0x0000000404057c36 */ /* 0x004fca0008000000 */
[----:B------:R0:W-:Y:S07]  /*01b0*/  STG.E.U8 desc[UR6][R2.64], R5 ;  /* 0x0000000502007986 */ /* 0x0001ee000c101106 */
[----:B------:R-:W-:Y:S05]  /*01c0*/  @!P0 BRA `(.L_x_4) ;  /* 0xfffffffc00d88947 */ /* 0x000fea000383ffff */
[----:B------:R-:W-:Y:S05]  /*01d0*/  EXIT ;  /* 0x000000000000794d */ /* 0x000fea0003800000 */
.L_x_5:
        /* <DEDUP_REMOVED lines=10> */
.L_x_58:


//--------------------- .text.broadcast_div_f64   --------------------------
	.section	.text.broadcast_div_f64,"ax",@progbits
	.align	128
        .global         broadcast_div_f64
        .type           broadcast_div_f64,@function
        .size           broadcast_div_f64,(.L_x_59 - broadcast_div_f64)
        .other          broadcast_div_f64,@"STO_CUDA_ENTRY STV_DEFAULT"
broadcast_div_f64:
.text.broadcast_div_f64:
        /* <DEDUP_REMOVED lines=14> */
[----:B------:R-:W2:Y:S01]  /*00e0*/  LDCU.64 UR12, c[0x0][0x388] ;  /* 0x00007100ff0c77ac */ /* 0x000ea20008000a00 */
[----:B------:R-:W3:Y:S01]  /*00f0*/  LDCU.64 UR10, c[0x0][0x380] ;  /* 0x00007000ff0a77ac */ /* 0x000ee20008000a00 */
[----:B0-----:R-:W-:-:S07]  /*0100*/  IMAD R0, R2, UR4, RZ ;  /* 0x0000000402007c24 */ /* 0x001fce000f8e02ff */
.L_x_6:
[----:B0--3--:R-:W-:-:S04]  /*0110*/  LEA R2, P0, R7, UR10, 0x3 ;  /* 0x0000000a07027c11 */ /* 0x009fc8000f8018ff */
[----:B------:R-:W-:-:S05]  /*0120*/  LEA.HI.X R3, R7, UR11, R6, 0x3, P0 ;  /* 0x0000000b07037c11 */ /* 0x000fca00080f1c06 */
[----:B-1----:R-:W2:Y:S01]  /*0130*/  LDG.E.64 R4, desc[UR6][R2.64] ;  /* 0x0000000602047981 */ /* 0x002ea2000c1e1b00 */
[----:B------:R-:W-:-:S04]  /*0140*/  IADD3 R7, P0, PT, R0, R7, RZ ;  /* 0x0000000700077210 */ /* 0x000fc80007f1e0ff */
[----:B------:R-:W-:Y:S02]  /*0150*/  LEA.HI.X.SX32 R6, R0, R6, 0x1, P0 ;  /* 0x0000000600067211 */ /* 0x000fe400000f0eff */
[----:B------:R-:W-:-:S04]  /*0160*/  ISETP.GE.U32.AND P0, PT, R7, UR8, PT ;  /* 0x0000000807007c0c */ /* 0x000fc8000bf06070 */
[----:B------:R-:W-:Y:S01]  /*0170*/  ISETP.GE.U32.AND.EX P0, PT, R6, UR9, PT, P0 ;  /* 0x0000000906007c0c */ /* 0x000fe2000bf06100 */
[----:B--2---:R-:W-:-:S07]  /*0180*/  DADD R4, R4, -UR12 ;  /* 0x8000000c04047e29 */ /* 0x004fce0008000000 */
[----:B------:R0:W-:Y:S05]  /*0190*/  STG.E.64 desc[UR6][R2.64], R4 ;  /* 0x0000000402007986 */ /* 0x0001ea000c101b06 */
[----:B------:R-:W-:Y:S05]  /*01a0*/  @!P0 BRA `(.L_x_6) ;  /* 0xfffffffc00d88947 */ /* 0x000fea000383ffff */
[----:B------:R-:W-:Y:S05]  /*01b0*/  EXIT ;  /* 0x000000000000794d */ /* 0x000fea0003800000 */
.L_x_7:
        /* <DEDUP_REMOVED lines=12> */
.L_x_59:


//--------------------- .text.broadcast_div_f32   --------------------------
	.section	.text.broadcast_div_f32,"ax",@progbits
	.align	128
        .global         broadcast_div_f32
        .type           broadcast_div_f32,@function
        .size           broadcast_div_f32,(.L_x_60 - broadcast_div_f32)
        .other          broadcast_div_f32,@"STO_CUDA_ENTRY STV_DEFAULT"
broadcast_div_f32:
.text.broadcast_div_f32:
        /* <DEDUP_REMOVED lines=17> */
.L_x_8:
[----:B0--3--:R-:W-:-:S04]  /*0110*/  LEA R2, P0, R7, UR10, 0x2 ;  /* 0x0000000a07027c11 */ /* 0x009fc8000f8010ff */
[----:B------:R-:W-:-:S05]  /*0120*/  LEA.HI.X R3, R7, UR11, R6, 0x2, P0 ;  /* 0x0000000b07037c11 */ /* 0x000fca00080f1406 */
[----:B-1----:R-:W2:Y:S01]  /*0130*/  LDG.E R4, desc[UR6][R2.64] ;  /* 0x0000000602047981 */ /* 0x002ea2000c1e1900 */
[----:B------:R-:W-:-:S04]  /*0140*/  IADD3 R7, P0, PT, R0, R7, RZ ;  /* 0x0000000700077210 */ /* 0x000fc80007f1e0ff */
[----:B------:R-:W-:Y:S02]  /*0150*/  LEA.HI.X.SX32 R6, R0, R6, 0x1, P0 ;  /* 0x0000000600067211 */ /* 0x000fe400000f0eff */
[----:B------:R-:W-:-:S04]  /*0160*/  ISETP.GE.U32.AND P0, PT, R7, UR8, PT ;  /* 0x0000000807007c0c */ /* 0x000fc8000bf06070 */
[----:B------:R-:W-:Y:S01]  /*0170*/  ISETP.GE.U32.AND.EX P0, PT, R6, UR9, PT, P0 ;  /* 0x0000000906007c0c */ /* 0x000fe2000bf06100 */
[----:B--2---:R-:W-:-:S05]  /*0180*/  FADD R5, R4, -UR5 ;  /* 0x8000000504057e21 */ /* 0x004fca0008000000 */
[----:B------:R0:W-:Y:S07]  /*0190*/  STG.E desc[UR6][R2.64], R5 ;  /* 0x0000000502007986 */ /* 0x0001ee000c101906 */
[----:B------:R-:W-:Y:S05]  /*01a0*/  @!P0 BRA `(.L_x_8) ;  /* 0xfffffffc00d88947 */ /* 0x000fea000383ffff */
[----:B------:R-:W-:Y:S05]  /*01b0*/  EXIT ;  /* 0x000000000000794d */ /* 0x000fea0003800000 */
.L_x_9:
        /* <DEDUP_REMOVED lines=12> */
.L_x_60:


//--------------------- .text.broadcast_div_bf16  --------------------------
	.section	.text.broadcast_div_bf16,"ax",@progbits
	.align	128
        .global         broadcast_div_bf16
        .type           broadcast_div_bf16,@function
        .size           broadcast_div_bf16,(.L_x_61 - broadcast_div_bf16)
        .other          broadcast_div_bf16,@"STO_CUDA_ENTRY STV_DEFAULT"
broadcast_div_bf16:
.text.broadcast_div_bf16:
        /* <DEDUP_REMOVED lines=14> */
[----:B------:R-:W2:Y:S01]  /*00e0*/  LDCU.U16 UR5, c[0x0][0x388] ;  /* 0x00007100ff0577ac */ /* 0x000ea20008000400 */
[----:B------:R-:W3:Y:S01]  /*00f0*/  LDCU.64 UR10, c[0x0][0x380] ;  /* 0x00007000ff0a77ac */ /* 0x000ee20008000a00 */
[----:B0-----:R-:W-:-:S07]  /*0100*/  IMAD R0, R2, UR4, RZ ;  /* 0x0000000402007c24 */ /* 0x001fce000f8e02ff */
.L_x_10:
[----:B0--3--:R-:W-:-:S04]  /*0110*/  LEA R2, P0, R5, UR10, 0x1 ;  /* 0x0000000a05027c11 */ /* 0x009fc8000f8008ff */
[----:B------:R-:W-:-:S05]  /*0120*/  LEA.HI.X R3, R5, UR11, R6, 0x1, P0 ;  /* 0x0000000b05037c11 */ /* 0x000fca00080f0c06 */
[----:B-1----:R-:W2:Y:S01]  /*0130*/  LDG.E.U16 R4, desc[UR6][R2.64] ;  /* 0x0000000602047981 */ /* 0x002ea2000c1e1500 */
[----:B------:R-:W-:-:S04]  /*0140*/  IADD3 R5, P0, PT, R0, R5, RZ ;  /* 0x0000000500057210 */ /* 0x000fc80007f1e0ff */
[----:B------:R-:W-:Y:S02]  /*0150*/  LEA.HI.X.SX32 R6, R0, R6, 0x1, P0 ;  /* 0x0000000600067211 */ /* 0x000fe400000f0eff */
[----:B------:R-:W-:-:S04]  /*0160*/  ISETP.GE.U32.AND P0, PT, R5, UR8, PT ;  /* 0x0000000805007c0c */ /* 0x000fc8000bf06070 */
[----:B------:R-:W-:Y:S01]  /*0170*/  ISETP.GE.U32.AND.EX P0, PT, R6, UR9, PT, P0 ;  /* 0x0000000906007c0c */ /* 0x000fe2000bf06100 */
[----:B--2---:R-:W-:-:S05]  /*0180*/  HADD2.BF16_V2 R4, R4.H0_H0, -UR5.H0_H0 ;  /* 0xa000000504047e30 */ /* 0x004fca0008200800 */
[----:B------:R0:W-:Y:S07]  /*0190*/  STG.E.U16 desc[UR6][R2.64], R4 ;  /* 0x0000000402007986 */ /* 0x0001ee000c101506 */
[----:B------:R-:W-:Y:S05]  /*01a0*/  @!P0 BRA `(.L_x_10) ;  /* 0xfffffffc00d88947 */ /* 0x000fea000383ffff */
[----:B------:R-:W-:Y:S05]  /*01b0*/  EXIT ;  /* 0x000000000000794d */ /* 0x000fea0003800000 */
.L_x_11:
        /* <DEDUP_REMOVED lines=12> */
.L_x_61:


//--------------------- .text.broadcast_div_f16   --------------------------
	.section	.text.broadcast_div_f16,"ax",@progbits
	.align	128
        .global         broadcast_div_f16
        .type           broadcast_div_f16,@function
        .size           broadcast_div_f16,(.L_x_62 - broadcast_div_f16)
        .other          broadcast_div_f16,@"STO_CUDA_ENTRY STV_DEFAULT"
broadcast_div_f16:
.text.broadcast_div_f16:
        /* <DEDUP_REMOVED lines=17> */
.L_x_12:
[----:B0--3--:R-:W-:-:S04]  /*0110*/  LEA R2, P0, R5, UR10, 0x1 ;  /* 0x0000000a05027c11 */ /* 0x009fc8000f8008ff */
[----:B------:R-:W-:-:S05]  /*0120*/  LEA.HI.X R3, R5, UR11, R6, 0x1, P0 ;  /* 0x0000000b05037c11 */ /* 0x000fca00080f0c06 */
[----:B-1----:R-:W2:Y:S01]  /*0130*/  LDG.E.U16 R4, desc[UR6][R2.64] ;  /* 0x0000000602047981 */ /* 0x002ea2000c1e1500 */
[----:B------:R-:W-:-:S04]  /*0140*/  IADD3 R5, P0, PT, R0, R5, RZ ;  /* 0x0000000500057210 */ /* 0x000fc80007f1e0ff */
[----:B------:R-:W-:Y:S02]  /*0150*/  LEA.HI.X.SX32 R6, R0, R6, 0x1, P0 ;  /* 0x0000000600067211 */ /* 0x000fe400000f0eff */
[----:B------:R-:W-:-:S04]  /*0160*/  ISETP.GE.U32.AND P0, PT, R5, UR8, PT ;  /* 0x0000000805007c0c */ /* 0x000fc8000bf06070 */
[----:B------:R-:W-:Y:S01]  /*0170*/  ISETP.GE.U32.AND.EX P0, PT, R6, UR9, PT, P0 ;  /* 0x0000000906007c0c */ /* 0x000fe2000bf06100 */
[----:B--2---:R-:W-:-:S05]  /*0180*/  HADD2 R4, R4.H0_H0, -UR5.H0_H0 ;  /* 0xa000000504047e30 */ /* 0x004fca0008000800 */
[----:B------:R0:W-:Y:S07]  /*0190*/  STG.E.U16 desc[UR6][R2.64], R4 ;  /* 0x0000000402007986 */ /* 0x0001ee000c101506 */
[----:B------:R-:W-:Y:S05]  /*01a0*/  @!P0 BRA `(.L_x_12) ;  /* 0xfffffffc00d88947 */ /* 0x000fea000383ffff */
[----:B------:R-:W-:Y:S05]  /*01b0*/  EXIT ;  /* 0x000000000000794d */ /* 0x000fea0003800000 */
.L_x_13:
        /* <DEDUP_REMOVED lines=12> */
.L_x_62:


//--------------------- .text.broadcast_mul_i64   --------------------------
	.section	.text.broadcast_mul_i64,"ax",@progbits
	.align	128
        .global         broadcast_mul_i64
        .type           broadcast_mul_i64,@function
        .size           broadcast_mul_i64,(.L_x_63 - broadcast_mul_i64)
        .other          broadcast_mul_i64,@"STO_CUDA_ENTRY STV_DEFAULT"
broadcast_mul_i64:
.text.broadcast_mul_i64:
        /* <DEDUP_REMOVED lines=16> */
.L_x_14:
[----:B0-2---:R-:W-:-:S04]  /*0100*/  LEA R2, P0, R9, UR12, 0x3 ;  /* 0x0000000c09027c11 */ /* 0x005fc8000f8018ff */
[----:B------:R-:W-:-:S05]  /*0110*/  LEA.HI.X R3, R9, UR13, R8, 0x3, P0 ;  /* 0x0000000d09037c11 */ /* 0x000fca00080f1c08 */
[----:B-1----:R-:W2:Y:S01]  /*0120*/  LDG.E.64 R4, desc[UR6][R2.64] ;  /* 0x0000000602047981 */ /* 0x002ea2000c1e1b00 */
[----:B------:R-:W-:-:S04]  /*0130*/  IADD3 R9, P0, PT, R0, R9, RZ ;  /* 0x0000000900097210 */ /* 0x000fc80007f1e0ff */
[----:B------:R-:W-:Y:S02]  /*0140*/  LEA.HI.X.SX32 R8, R0, R8, 0x1, P0 ;  /* 0x0000000800087211 */ /* 0x000fe400000f0eff */
[----:B------:R-:W-:-:S04]  /*0150*/  ISETP.GE.U32.AND P0, PT, R9, UR8, PT ;  /* 0x0000000809007c0c */ /* 0x000fc8000bf06070 */
[----:B------:R-:W-:Y:S01]  /*0160*/  ISETP.GE.U32.AND.EX P0, PT, R8, UR9, PT, P0 ;  /* 0x0000000908007c0c */ /* 0x000fe2000bf06100 */
[----:B--2---:R-:W-:Y:S02]  /*0170*/  IMAD R5, R5, UR14, RZ ;  /* 0x0000000e05057c24 */ /* 0x004fe4000f8e02ff */
[----:B------:R-:W-:-:S04]  /*0180*/  IMAD.WIDE.U32 R6, R4, UR14, RZ ;  /* 0x0000000e04067c25 */ /* 0x000fc8000f8e00ff */
[----:B------:R-:W-:-:S04]  /*0190*/  IMAD R5, R4, UR15, R5 ;  /* 0x0000000f04057c24 */ /* 0x000fc8000f8e0205 */
[----:B------:R-:W-:-:S05]  /*01a0*/  IMAD.IADD R7, R7, 0x1, R5 ;  /* 0x0000000107077824 */ /* 0x000fca00078e0205 */
[----:B------:R0:W-:Y:S01]  /*01b0*/  STG.E.64 desc[UR6][R2.64], R6 ;  /* 0x0000000602007986 */ /* 0x0001e2000c101b06 */
[----:B------:R-:W-:Y:S05]  /*01c0*/  @!P0 BRA `(.L_x_14) ;  /* 0xfffffffc00cc8947 */ /* 0x000fea000383ffff */
[----:B------:R-:W-:Y:S05]  /*01d0*/  EXIT ;  /* 0x000000000000794d */ /* 0x000fea0003800000 */
.L_x_15:
        /* <DEDUP_REMOVED lines=10> */
.L_x_63:


//--------------------- .text.broadcast_mul_u32   --------------------------
	.section	.text.broadcast_mul_u32,"ax",@progbits
	.align	128
        .global         broadcast_mul_u32
        .type           broadcast_mul_u32,@function
        .size           broadcast_mul_u32,(.L_x_64 - broadcast_mul_u32)
        .other          broadcast_mul_u32,@"STO_CUDA_ENTRY STV_DEFAULT"
broadcast_mul_u32:
.text.broadcast_mul_u32:
        /* <DEDUP_REMOVED lines=17> */
.L_x_16:
[----:B0--3--:R-:W-:-:S04]  /*0110*/  LEA R2, P0, R7, UR10, 0x2 ;  /* 0x0000000a07027c11 */ /* 0x009fc8000f8010ff */
[----:B------:R-:W-:-:S05]  /*0120*/  LEA.HI.X R3, R7, UR11, R6, 0x2, P0 ;  /* 0x0000000b07037c11 */ /* 0x000fca00080f1406 */
[----:B-1----:R-:W2:Y:S01]  /*0130*/  LDG.E R4, desc[UR6][R2.64] ;  /* 0x0000000602047981 */ /* 0x002ea2000c1e1900 */
[----:B------:R-:W-:-:S04]  /*0140*/  IADD3 R7, P0, PT, R0, R7, RZ ;  /* 0x0000000700077210 */ /* 0x000fc80007f1e0ff */
[----:B------:R-:W-:Y:S02]  /*0150*/  LEA.HI.X.SX32 R6, R0, R6, 0x1, P0 ;  /* 0x0000000600067211 */ /* 0x000fe400000f0eff */
[----:B------:R-:W-:-:S04]  /*0160*/  ISETP.GE.U32.AND P0, PT, R7, UR8, PT ;  /* 0x0000000807007c0c */ /* 0x000fc8000bf06070 */
[----:B------:R-:W-:Y:S01]  /*0170*/  ISETP.GE.U32.AND.EX P0, PT, R6, UR9, PT, P0 ;  /* 0x0000000906007c0c */ /* 0x000fe2000bf06100 */
[----:B--2---:R-:W-:-:S05]  /*0180*/  IMAD R5, R4, UR5, RZ ;  /* 0x0000000504057c24 */ /* 0x004fca000f8e02ff */
[----:B------:R0:W-:Y:S07]  /*0190*/  STG.E desc[UR6][R2.64], R5 ;  /* 0x0000000502007986 */ /* 0x0001ee000c101906 */
[----:B------:R-:W-:Y:S05]  /*01a0*/  @!P0 BRA `(.L_x_16) ;  /* 0xfffffffc00d88947 */ /* 0x000fea000383ffff */
[----:B------:R-:W-:Y:S05]  /*01b0*/  EXIT ;  /* 0x000000000000794d */ /* 0x000fea0003800000 */
.L_x_17:
        /* <DEDUP_REMOVED lines=12> */
.L_x_64:


//--------------------- .text.broadcast_mul_u8    --------------------------
	.section	.text.broadcast_mul_u8,"ax",@progbits
	.align	128
        .global         broadcast_mul_u8
        .type           broadcast_mul_u8,@function
        .size           broadcast_mul_u8,(.L_x_65 - broadcast_mul_u8)
        .other          broadcast_mul_u8,@"STO_CUDA_ENTRY STV_DEFAULT"
broadcast_mul_u8:
.text.broadcast_mul_u8:
        /* <DEDUP_REMOVED lines=13> */
[----:B------:R-:W1:Y:S01]  /*00d0*/  LDCU.U8 UR4, c[0x0][0x388] ;  /* 0x00007100ff0477ac */ /* 0x000e620008000000 */
[----:B------:R-:W2:Y:S01]  /*00e0*/  LDCU.64 UR6, c[0x0][0x358] ;  /* 0x00006b00ff0677ac */ /* 0x000ea20008000a00 */
[----:B------:R-:W3:Y:S01]  /*00f0*/  LDCU.64 UR10, c[0x0][0x380] ;  /* 0x00007000ff0a77ac */ /* 0x000ee20008000a00 */
[----:B0-----:R-:W-:Y:S01]  /*0100*/  IMAD R0, R2, UR5, RZ ;  /* 0x0000000502007c24 */ /* 0x001fe2000f8e02ff */
[----:B-1----:R-:W-:-:S12]  /*0110*/  UPRMT UR4, UR4, 0x9910, URZ ;  /* 0x0000991004047896 */ /* 0x002fd800080000ff */
.L_x_18:
[----:B0--3--:R-:W-:-:S04]  /*0120*/  IADD3 R2, P0, PT, R7, UR10, RZ ;  /* 0x0000000a07027c10 */ /* 0x009fc8000ff1e0ff */
[----:B------:R-:W-:-:S05]  /*0130*/  IADD3.X R3, PT, PT, R9, UR11, RZ, P0, !PT ;  /* 0x0000000b09037c10 */ /* 0x000fca00087fe4ff */
[----:B--2---:R-:W2:Y:S01]  /*0140*/  LDG.E.U8 R4, desc[UR6][R2.64] ;  /* 0x0000000602047981 */ /* 0x004ea2000c1e1100 */
[----:B------:R-:W-:-:S04]  /*0150*/  IADD3 R7, P1, PT, R0, R7, RZ ;  /* 0x0000000700077210 */ /* 0x000fc80007f3e0ff */
[----:B------:R-:W-:Y:S02]  /*0160*/  ISETP.GE.U32.AND P0, PT, R7, UR8, PT ;  /* 0x0000000807007c0c */ /* 0x000fe4000bf06070 */
[----:B------:R-:W-:-:S04]  /*0170*/  LEA.HI.X.SX32 R9, R0, R9, 0x1, P1 ;  /* 0x0000000900097211 */ /* 0x000fc800008f0eff */
[----:B------:R-:W-:Y:S01]  /*0180*/  ISETP.GE.U32.AND.EX P0, PT, R9, UR9, PT, P0 ;  /* 0x0000000909007c0c */ /* 0x000fe2000bf06100 */
[----:B--2---:R-:W-:-:S05]  /*0190*/  IMAD R5, R4, UR4, RZ ;  /* 0x0000000404057c24 */ /* 0x004fca000f8e02ff */
[----:B------:R0:W-:Y:S07]  /*01a0*/  STG.E.U8 desc[UR6][R2.64], R5 ;  /* 0x0000000502007986 */ /* 0x0001ee000c101106 */
[----:B------:R-:W-:Y:S05]  /*01b0*/  @!P0 BRA `(.L_x_18) ;  /* 0xfffffffc00d88947 */ /* 0x000fea000383ffff */
[----:B------:R-:W-:Y:S05]  /*01c0*/  EXIT ;  /* 0x000000000000794d */ /* 0x000fea0003800000 */
.L_x_19:
        /* <DEDUP_REMOVED lines=11> */
.L_x_65:


//--------------------- .text.broadcast_mul_f64   --------------------------
	.section	.text.broadcast_mul_f64,"ax",@progbits
	.align	128
        .global         broadcast_mul_f64
        .type           broadcast_mul_f64,@function
        .size           broadcast_mul_f64,(.L_x_66 - broadcast_mul_f64)
        .other          broadcast_mul_f64,@"STO_CUDA_ENTRY STV_DEFAULT"
broadcast_mul_f64:
.text.broadcast_mul_f64:
        /* <DEDUP_REMOVED lines=17> */
.L_x_20:
[----:B0--3--:R-:W-:-:S04]  /*0110*/  LEA R2, P0, R7, UR10, 0x3 ;  /* 0x0000000a07027c11 */ /* 0x009fc8000f8018ff */
[----:B------:R-:W-:-:S05]  /*0120*/  LEA.HI.X R3, R7, UR11, R6, 0x3, P0 ;  /* 0x0000000b07037c11 */ /* 0x000fca00080f1c06 */
[----:B-1----:R-:W2:Y:S01]  /*0130*/  LDG.E.64 R4, desc[UR6][R2.64] ;  /* 0x0000000602047981 */ /* 0x002ea2000c1e1b00 */
[----:B------:R-:W-:-:S04]  /*0140*/  IADD3 R7, P0, PT, R0, R7, RZ ;  /* 0x0000000700077210 */ /* 0x000fc80007f1e0ff */
[----:B------:R-:W-:Y:S02]  /*0150*/  LEA.HI.X.SX32 R6, R0, R6, 0x1, P0 ;  /* 0x0000000600067211 */ /* 0x000fe400000f0eff */
[----:B------:R-:W-:-:S04]  /*0160*/  ISETP.GE.U32.AND P0, PT, R7, UR8, PT ;  /* 0x0000000807007c0c */ /* 0x000fc8000bf06070 */
[----:B------:R-:W-:Y:S01]  /*0170*/  ISETP.GE.U32.AND.EX P0, PT, R6, UR9, PT, P0 ;  /* 0x0000000906007c0c */ /* 0x000fe2000bf06100 */
[----:B--2---:R-:W-:-:S07]  /*0180*/  DMUL R4, R4, UR12 ;  /* 0x0000000c04047c28 */ /* 0x004fce0008000000 */
[----:B------:R0:W-:Y:S05]  /*0190*/  STG.E.64 desc[UR6][R2.64], R4 ;  /* 0x0000000402007986 */ /* 0x0001ea000c101b06 */
[----:B------:R-:W-:Y:S05]  /*01a0*/  @!P0 BRA `(.L_x_20) ;  /* 0xfffffffc00d88947 */ /* 0x000fea000383ffff */
[----:B------:R-:W-:Y:S05]  /*01b0*/  EXIT ;  /* 0x000000000000794d */ /* 0x000fea0003800000 */
.L_x_21:
        /* <DEDUP_REMOVED lines=12> */
.L_x_66:


//--------------------- .text.broadcast_mul_f32   --------------------------
	.section	.text.broadcast_mul_f32,"ax",@progbits
	.align	128
        .global         broadcast_mul_f32
        .type           broadcast_mul_f32,@function
        .size           broadcast_mul_f32,(.L_x_67 - broadcast_mul_f32)
        .other          broadcast_mul_f32,@"STO_CUDA_ENTRY STV_DEFAULT"
broadcast_mul_f32:
.text.broadcast_mul_f32:
        /* <DEDUP_REMOVED lines=17> */
.L_x_22:
[----:B0--3--:R-:W-:-:S04]  /*0110*/  LEA R2, P0, R7, UR10, 0x2 ;  /* 0x0000000a07027c11 */ /* 0x009fc8000f8010ff */
[----:B------:R-:W-:-:S05]  /*0120*/  LEA.HI.X R3, R7, UR11, R6, 0x2, P0 ;  /* 0x0000000b07037c11 */ /* 0x000fca00080f1406 */
[----:B-1----:R-:W2:Y:S01]  /*0130*/  LDG.E R4, desc[UR6][R2.64] ;  /* 0x0000000602047981 */ /* 0x002ea2000c1e1900 */
[----:B------:R-:W-:-:S04]  /*0140*/  IADD3 R7, P0, PT, R0, R7, RZ ;  /* 0x0000000700077210 */ /* 0x000fc80007f1e0ff */
[----:B------:R-:W-:Y:S02]  /*0150*/  LEA.HI.X.SX32 R6, R0, R6, 0x1, P0 ;  /* 0x0000000600067211 */ /* 0x000fe400000f0eff */
[----:B------:R-:W-:-:S04]  /*0160*/  ISETP.GE.U32.AND P0, PT, R7, UR8, PT ;  /* 0x0000000807007c0c */ /* 0x000fc8000bf06070 */
[----:B------:R-:W-:Y:S01]  /*0170*/  ISETP.GE.U32.AND.EX P0, PT, R6, UR9, PT, P0 ;  /* 0x0000000906007c0c */ /* 0x000fe2000bf06100 */
[----:B--2---:R-:W-:-:S05]  /*0180*/  FMUL R5, R4, UR5 ;  /* 0x0000000504057c20 */ /* 0x004fca0008400000 */
[----:B------:R0:W-:Y:S07]  /*0190*/  STG.E desc[UR6][R2.64], R5 ;  /* 0x0000000502007986 */ /* 0x0001ee000c101906 */
[----:B------:R-:W-:Y:S05]  /*01a0*/  @!P0 BRA `(.L_x_22) ;  /* 0xfffffffc00d88947 */ /* 0x000fea000383ffff */
[----:B------:R-:W-:Y:S05]  /*01b0*/  EXIT ;  /* 0x000000000000794d */ /* 0x000fea0003800000 */
.L_x_23:
        /* <DEDUP_REMOVED lines=12> */
.L_x_67:


//--------------------- .text.broadcast_mul_bf16  --------------------------
	.section	.text.broadcast_mul_bf16,"ax",@progbits
	.align	128
        .global         broadcast_mul_bf16
        .type           broadcast_mul_bf16,@function
        .size           broadcast_mul_bf16,(.L_x_68 - broadcast_mul_bf16)
        .other          broadcast_mul_bf16,@"STO_CUDA_ENTRY STV_DEFAULT"
broadcast_mul_bf16:
.text.broadcast_mul_bf16:
        /* <DEDUP_REMOVED lines=17> */
.L_x_24:
[----:B0--3--:R-:W-:-:S04]  /*0110*/  LEA R2, P0, R5, UR10, 0x1 ;  /* 0x0000000a05027c11 */ /* 0x009fc8000f8008ff */
[----:B------:R-:W-:-:S05]  /*0120*/  LEA.HI.X R3, R5, UR11, R6, 0x1, P0 ;  /* 0x0000000b05037c11 */ /* 0x000fca00080f0c06 */
[----:B-1----:R-:W2:Y:S01]  /*0130*/  LDG.E.U16 R4, desc[UR6][R2.64] ;  /* 0x0000000602047981 */ /* 0x002ea2000c1e1500 */
[----:B------:R-:W-:-:S04]  /*0140*/  IADD3 R5, P0, PT, R0, R5, RZ ;  /* 0x0000000500057210 */ /* 0x000fc80007f1e0ff */
[----:B------:R-:W-:Y:S02]  /*0150*/  LEA.HI.X.SX32 R6, R0, R6, 0x1, P0 ;  /* 0x0000000600067211 */ /* 0x000fe400000f0eff */
[----:B------:R-:W-:-:S04]  /*0160*/  ISETP.GE.U32.AND P0, PT, R5, UR8, PT ;  /* 0x0000000805007c0c */ /* 0x000fc8000bf06070 */
[----:B------:R-:W-:Y:S01]  /*0170*/  ISETP.GE.U32.AND.EX P0, PT, R6, UR9, PT, P0 ;  /* 0x0000000906007c0c */ /* 0x000fe2000bf06100 */
[----:B--2---:R-:W-:-:S05]  /*0180*/  HMUL2.BF16_V2 R4, R4.H0_H0, UR5.H0_H0 ;  /* 0x2000000504047c32 */ /* 0x004fca0008200800 */
[----:B------:R0:W-:Y:S07]  /*0190*/  STG.E.U16 desc[UR6][R2.64], R4 ;  /* 0x0000000402007986 */ /* 0x0001ee000c101506 */
[----:B------:R-:W-:Y:S05]  /*01a0*/  @!P0 BRA `(.L_x_24) ;  /* 0xfffffffc00d88947 */ /* 0x000fea000383ffff */
[----:B------:R-:W-:Y:S05]  /*01b0*/  EXIT ;  /* 0x000000000000794d */ /* 0x000fea0003800000 */
.L_x_25:
        /* <DEDUP_REMOVED lines=12> */
.L_x_68:


//--------------------- .text.broadcast_mul_f16   --------------------------
	.section	.text.broadcast_mul_f16,"ax",@progbits
	.align	128
        .global         broadcast_mul_f16
        .type           broadcast_mul_f16,@function
        .size           broadcast_mul_f16,(.L_x_69 - broadcast_mul_f16)
        .other          broadcast_mul_f16,@"STO_CUDA_ENTRY STV_DEFAULT"
broadcast_mul_f16:
.text.broadcast_mul_f16:
        /* <DEDUP_REMOVED lines=17> */
.L_x_26:
[----:B0--3--:R-:W-:-:S04]  /*0110*/  LEA R2, P0, R5, UR10, 0x1 ;  /* 0x0000000a05027c11 */ /* 0x009fc8000f8008ff */
[----:B------:R-:W-:-:S05]  /*0120*/  LEA.HI.X R3, R5, UR11, R6, 0x1, P0 ;  /* 0x0000000b05037c11 */ /* 0x000fca00080f0c06 */
[----:B-1----:R-:W2:Y:S01]  /*0130*/  LDG.E.U16 R4, desc[UR6][R2.64] ;  /* 0x0000000602047981 */ /* 0x002ea2000c1e1500 */
[----:B------:R-:W-:-:S04]  /*0140*/  IADD3 R5, P0, PT, R0, R5, RZ ;  /* 0x0000000500057210 */ /* 0x000fc80007f1e0ff */
[----:B------:R-:W-:Y:S02]  /*0150*/  LEA.HI.X.SX32 R6, R0, R6, 0x1, P0 ;  /* 0x0000000600067211 */ /* 0x000fe400000f0eff */
[----:B------:R-:W-:-:S04]  /*0160*/  ISETP.GE.U32.AND P0, PT, R5, UR8, PT ;  /* 0x0000000805007c0c */ /* 0x000fc8000bf06070 */
[----:B------:R-:W-:Y:S01]  /*0170*/  ISETP.GE.U32.AND.EX P0, PT, R6, UR9, PT, P0 ;  /* 0x0000000906007c0c */ /* 0x000fe2000bf06100 */
[----:B--2---:R-:W-:-:S05]  /*0180*/  HMUL2 R4, R4.H0_H0, UR5.H0_H0 ;  /* 0x2000000504047c32 */ /* 0x004fca0008000800 */
[----:B------:R0:W-:Y:S07]  /*0190*/  STG.E.U16 desc[UR6][R2.64], R4 ;  /* 0x0000000402007986 */ /* 0x0001ee000c101506 */
[----:B------:R-:W-:Y:S05]  /*01a0*/  @!P0 BRA `(.L_x_26) ;  /* 0xfffffffc00d88947 */ /* 0x000fea000383ffff */
[----:B------:R-:W-:Y:S05]  /*01b0*/  EXIT ;  /* 0x000000000000794d */ /* 0x000fea0003800000 */
.L_x_27:
        /* <DEDUP_REMOVED lines=12> */
.L_x_69:


//--------------------- .text.broadcast_sub_i64   --------------------------
	.section	.text.broadcast_sub_i64,"ax",@progbits
	.align	128
        .global         broadcast_sub_i64
        .type           broadcast_sub_i64,@function
        .size           broadcast_sub_i64,(.L_x_70 - broadcast_sub_i64)
        .other          broadcast_sub_i64,@"STO_CUDA_ENTRY STV_DEFAULT"
broadcast_sub_i64:
.text.broadcast_sub_i64:
        /* <DEDUP_REMOVED lines=16> */
.L_x_28:
        /* <DEDUP_REMOVED lines=12> */
.L_x_29:
        /* <DEDUP_REMOVED lines=12> */
.L_x_70:


//--------------------- .text.broadcast_sub_u32   --------------------------
	.section	.text.broadcast_sub_u32,"ax",@progbits
	.align	128
        .global         broadcast_sub_u32
        .type           broadcast_sub_u32,@function
        .size           broadcast_sub_u32,(.L_x_71 - broadcast_sub_u32)
        .other          broadcast_sub_u32,@"STO_CUDA_ENTRY STV_DEFAULT"
broadcast_sub_u32:
.text.broadcast_sub_u32:
        /* <DEDUP_REMOVED lines=17> */
.L_x_30:
        /* <DEDUP_REMOVED lines=11> */
.L_x_31:
        /* <DEDUP_REMOVED lines=12> */
.L_x_71:


//--------------------- .text.broadcast_sub_u8    --------------------------
	.section	.text.broadcast_sub_u8,"ax",@progbits
	.align	128
        .global         broadcast_sub_u8
        .type           broadcast_sub_u8,@function
        .size           broadcast_sub_u8,(.L_x_72 - broadcast_sub_u8)
        .other          broadcast_sub_u8,@"STO_CUDA_ENTRY STV_DEFAULT"
broadcast_sub_u8:
.text.broadcast_sub_u8:
        /* <DEDUP_REMOVED lines=19> */
.L_x_32:
        /* <DEDUP_REMOVED lines=11> */
.L_x_33:
        /* <DEDUP_REMOVED lines=10> */
.L_x_72:


//--------------------- .text.broadcast_sub_f64   --------------------------
	.section	.text.broadcast_sub_f64,"ax",@progbits
	.align	128
        .global         broadcast_sub_f64
        .type           broadcast_sub_f64,@function
        .size           broadcast_sub_f64,(.L_x_73 - broadcast_sub_f64)
        .other          broadcast_sub_f64,@"STO_CUDA_ENTRY STV_DEFAULT"
broadcast_sub_f64:
.text.broadcast_sub_f64:
        /* <DEDUP_REMOVED lines=17> */
.L_x_34:
        /* <DEDUP_REMOVED lines=11> */
.L_x_35:
        /* <DEDUP_REMOVED lines=12> */
.L_x_73:


//--------------------- .text.broadcast_sub_f32   --------------------------
	.section	.text.broadcast_sub_f32,"ax",@progbits
	.align	128
        .global         broadcast_sub_f32
        .type           broadcast_sub_f32,@function
        .size           broadcast_sub_f32,(.L_x_74 - broadcast_sub_f32)
        .other          broadcast_sub_f32,@"STO_CUDA_ENTRY STV_DEFAULT"
broadcast_sub_f32:
.text.broadcast_sub_f32:
        /* <DEDUP_REMOVED lines=17> */
.L_x_36:
        /* <DEDUP_REMOVED lines=11> */
.L_x_37:
        /* <DEDUP_REMOVED lines=12> */
.L_x_74:


//--------------------- .text.broadcast_sub_bf16  --------------------------
	.section	.text.broadcast_sub_bf16,"ax",@progbits
	.align	128
        .global         broadcast_sub_bf16
        .type           broadcast_sub_bf16,@function
        .size           broadcast_sub_bf16,(.L_x_75 - broadcast_sub_bf16)
        .other          broadcast_sub_bf16,@"STO_CUDA_ENTRY STV_DEFAULT"
broadcast_sub_bf16:
.text.broadcast_sub_bf16:
        /* <DEDUP_REMOVED lines=17> */
.L_x_38:
        /* <DEDUP_REMOVED lines=11> */
.L_x_39:
        /* <DEDUP_REMOVED lines=12> */
.L_x_75:


//--------------------- .text.broadcast_sub_f16   --------------------------
	.section	.text.broadcast_sub_f16,"ax",@progbits
	.align	128
        .global         broadcast_sub_f16
        .type           broadcast_sub_f16,@function
        .size           broadcast_sub_f16,(.L_x_76 - broadcast_sub_f16)
        .other          broadcast_sub_f16,@"STO_CUDA_ENTRY STV_DEFAULT"
broadcast_sub_f16:
.text.broadcast_sub_f16:
        /* <DEDUP_REMOVED lines=17> */
.L_x_40:
        /* <DEDUP_REMOVED lines=11> */
.L_x_41:
        /* <DEDUP_REMOVED lines=12> */
.L_x_76:


//--------------------- .text.broadcast_add_i64   --------------------------
	.section	.text.broadcast_add_i64,"ax",@progbits
	.align	128
        .global         broadcast_add_i64
        .type           broadcast_add_i64,@function
        .size           broadcast_add_i64,(.L_x_77 - broadcast_add_i64)
        .other          broadcast_add_i64,@"STO_CUDA_ENTRY STV_DEFAULT"
broadcast_add_i64:
.text.broadcast_add_i64:
        /* <DEDUP_REMOVED lines=16> */
.L_x_42:
[----:B--2---:R-:W-:-:S04]  /*0100*/  LEA R2, P0, R7, UR12, 0x3 ;  /* 0x0000000c07027c11 */ /* 0x004fc8000f8018ff */
[----:B------:R-:W-:-:S05]  /*0110*/  LEA.HI.X R3, R7, UR13, R6, 0x3, P0 ;  /* 0x0000000d07037c11 */ /* 0x000fca00080f1c06 */
[----:B-1----:R-:W2:Y:S02]  /*0120*/  LDG.E.64 R4, desc[UR6][R2.64] ;  /* 0x0000000602047981 */ /* 0x002ea4000c1e1b00 */
[----:B--2---:R-:W-:-:S04]  /*0130*/  IADD3 R4, P0, PT, R4, UR14, RZ ;  /* 0x0000000e04047c10 */ /* 0x004fc8000ff1e0ff */
[----:B------:R-:W-:Y:S02]  /*0140*/  IADD3.X R5, PT, PT, R5, UR15, RZ, P0, !PT ;  /* 0x0000000f05057c10 */ /* 0x000fe400087fe4ff */
[----:B------:R-:W-:-:S03]  /*0150*/  IADD3 R7, P0, PT, R0, R7, RZ ;  /* 0x0000000700077210 */ /* 0x000fc60007f1e0ff */
[----:B------:R0:W-:Y:S01]  /*0160*/  STG.E.64 desc[UR6][R2.64], R4 ;  /* 0x0000000402007986 */ /* 0x0001e2000c101b06 */
[----:B------:R-:W-:Y:S02]  /*0170*/  LEA.HI.X.SX32 R6, R0, R6, 0x1, P0 ;  /* 0x0000000600067211 */ /* 0x000fe400000f0eff */
[----:B------:R-:W-:-:S04]  /*0180*/  ISETP.GE.U32.AND P0, PT, R7, UR8, PT ;  /* 0x0000000807007c0c */ /* 0x000fc8000bf06070 */
[----:B------:R-:W-:-:S13]  /*0190*/  ISETP.GE.U32.AND.EX P0, PT, R6, UR9, PT, P0 ;  /* 0x0000000906007c0c */ /* 0x000fda000bf06100 */
[----:B0-----:R-:W-:Y:S05]  /*01a0*/  @!P0 BRA `(.L_x_42) ;  /* 0xfffffffc00d48947 */ /* 0x001fea000383ffff */
[----:B------:R-:W-:Y:S05]  /*01b0*/  EXIT ;  /* 0x000000000000794d */ /* 0x000fea0003800000 */
.L_x_43:
        /* <DEDUP_REMOVED lines=12> */
.L_x_77:


//--------------------- .text.broadcast_add_u32   --------------------------
	.section	.text.broadcast_add_u32,"ax",@progbits
	.align	128
        .global         broadcast_add_u32
        .type           broadcast_add_u32,@function
        .size           broadcast_add_u32,(.L_x_78 - broadcast_add_u32)
        .other          broadcast_add_u32,@"STO_CUDA_ENTRY STV_DEFAULT"
broadcast_add_u32:
.text.broadcast_add_u32:
        /* <DEDUP_REMOVED lines=17> */
.L_x_44:
[----:B0--3--:R-:W-:-:S04]  /*0110*/  LEA R2, P0, R7, UR10, 0x2 ;  /* 0x0000000a07027c11 */ /* 0x009fc8000f8010ff */
[----:B------:R-:W-:-:S05]  /*0120*/  LEA.HI.X R3, R7, UR11, R6, 0x2, P0 ;  /* 0x0000000b07037c11 */ /* 0x000fca00080f1406 */
[----:B-1----:R-:W2:Y:S01]  /*0130*/  LDG.E R4, desc[UR6][R2.64] ;  /* 0x0000000602047981 */ /* 0x002ea2000c1e1900 */
[----:B------:R-:W-:-:S04]  /*0140*/  IADD3 R7, P0, PT, R0, R7, RZ ;  /* 0x0000000700077210 */ /* 0x000fc80007f1e0ff */
[----:B------:R-:W-:Y:S02]  /*0150*/  LEA.HI.X.SX32 R6, R0, R6, 0x1, P0 ;  /* 0x0000000600067211 */ /* 0x000fe400000f0eff */
[----:B------:R-:W-:-:S04]  /*0160*/  ISETP.GE.U32.AND P0, PT, R7, UR8, PT ;  /* 0x0000000807007c0c */ /* 0x000fc8000bf06070 */
[----:B------:R-:W-:Y:S01]  /*0170*/  ISETP.GE.U32.AND.EX P0, PT, R6, UR9, PT, P0 ;  /* 0x0000000906007c0c */ /* 0x000fe2000bf06100 */
[----:B--2---:R-:W-:-:S05]  /*0180*/  VIADD R5, R4, UR5 ;  /* 0x0000000504057c36 */ /* 0x004fca0008000000 */
[----:B------:R0:W-:Y:S07]  /*0190*/  STG.E desc[UR6][R2.64], R5 ;  /* 0x0000000502007986 */ /* 0x0001ee000c101906 */
[----:B------:R-:W-:Y:S05]  /*01a0*/  @!P0 BRA `(.L_x_44) ;  /* 0xfffffffc00d88947 */ /* 0x000fea000383ffff */
[----:B------:R-:W-:Y:S05]  /*01b0*/  EXIT ;  /* 0x000000000000794d */ /* 0x000fea0003800000 */
.L_x_45:
        /* <DEDUP_REMOVED lines=12> */
.L_x_78:


//--------------------- .text.broadcast_add_u8    --------------------------
	.section	.text.broadcast_add_u8,"ax",@progbits
	.align	128
        .global         broadcast_add_u8
        .type           broadcast_add_u8,@function
        .size           broadcast_add_u8,(.L_x_79 - broadcast_add_u8)
        .other          broadcast_add_u8,@"STO_CUDA_ENTRY STV_DEFAULT"
broadcast_add_u8:
.text.broadcast_add_u8:
        /* <DEDUP_REMOVED lines=16> */
[----:B0-----:R-:W-:-:S07]  /*0100*/  IMAD R0, R2, UR4, RZ ;  /* 0x0000000402007c24 */ /* 0x001fce000f8e02ff */
.L_x_46:
[----:B0--3--:R-:W-:-:S04]  /*0110*/  IADD3 R2, P0, PT, R7, UR10, RZ ;  /* 0x0000000a07027c10 */ /* 0x009fc8000ff1e0ff */
[----:B------:R-:W-:-:S05]  /*0120*/  IADD3.X R3, PT, PT, R9, UR11, RZ, P0, !PT ;  /* 0x0000000b09037c10 */ /* 0x000fca00087fe4ff */
[----:B--2---:R-:W1:Y:S01]  /*0130*/  LDG.E.U8 R4, desc[UR6][R2.64] ;  /* 0x0000000602047981 */ /* 0x004e62000c1e1100 */
[----:B------:R-:W-:-:S04]  /*0140*/  IADD3 R7, P1, PT, R0, R7, RZ ;  /* 0x0000000700077210 */ /* 0x000fc80007f3e0ff */
[----:B------:R-:W-:Y:S02]  /*0150*/  ISETP.GE.U32.AND P0, PT, R7, UR8, PT ;  /* 0x0000000807007c0c */ /* 0x000fe4000bf06070 */
[----:B------:R-:W-:-:S04]  /*0160*/  LEA.HI.X.SX32 R9, R0, R9, 0x1, P1 ;  /* 0x0000000900097211 */ /* 0x000fc800008f0eff */
[----:B------:R-:W-:Y:S01]  /*0170*/  ISETP.GE.U32.AND.EX P0, PT, R9, UR9, PT, P0 ;  /* 0x0000000909007c0c */ /* 0x000fe2000bf06100 */
[----:B-1----:R-:W-:-:S05]  /*0180*/  VIADD R5, R4, UR5 ;  /* 0x0000000504057c36 */ /* 0x002fca0008000000 */
[----:B------:R0:W-:Y:S07]  /*0190*/  STG.E.U8 desc[UR6][R2.64], R5 ;  /* 0x0000000502007986 */ /* 0x0001ee000c101106 */
[----:B------:R-:W-:Y:S05]  /*01a0*/  @!P0 BRA `(.L_x_46) ;  /* 0xfffffffc00d88947 */ /* 0x000fea000383ffff */
[----:B------:R-:W-:Y:S05]  /*01b0*/  EXIT ;  /* 0x000000000000794d */ /* 0x000fea0003800000 */
.L_x_47:
        /* <DEDUP_REMOVED lines=12> */
.L_x_79:


//--------------------- .text.broadcast_add_f64   --------------------------
	.section	.text.broadcast_add_f64,"ax",@progbits
	.align	128
        .global         broadcast_add_f64
        .type           broadcast_add_f64,@function
        .size           broadcast_add_f64,(.L_x_80 - broadcast_add_f64)
        .other          broadcast_add_f64,@"STO_CUDA_ENTRY STV_DEFAULT"
broadcast_add_f64:
.text.broadcast_add_f64:
        /* <DEDUP_REMOVED lines=17> */
.L_x_48:
[----:B0--3--:R-:W-:-:S04]  /*0110*/  LEA R2, P0, R7, UR10, 0x3 ;  /* 0x0000000a07027c11 */ /* 0x009fc8000f8018ff */
[----:B------:R-:W-:-:S05]  /*0120*/  LEA.HI.X R3, R7, UR11, R6, 0x3, P0 ;  /* 0x0000000b07037c11 */ /* 0x000fca00080f1c06 */
[----:B-1----:R-:W2:Y:S01]  /*0130*/  LDG.E.64 R4, desc[UR6][R2.64] ;  /* 0x0000000602047981 */ /* 0x002ea2000c1e1b00 */
[----:B------:R-:W-:-:S04]  /*0140*/  IADD3 R7, P0, PT, R0, R7, RZ ;  /* 0x0000000700077210 */ /* 0x000fc80007f1e0ff */
[----:B------:R-:W-:Y:S02]  /*0150*/  LEA.HI.X.SX32 R6, R0, R6, 0x1, P0 ;  /* 0x0000000600067211 */ /* 0x000fe400000f0eff */
[----:B------:R-:W-:-:S04]  /*0160*/  ISETP.GE.U32.AND P0, PT, R7, UR8, PT ;  /* 0x0000000807007c0c */ /* 0x000fc8000bf06070 */
[----:B------:R-:W-:Y:S01]  /*0170*/  ISETP.GE.U32.AND.EX P0, PT, R6, UR9, PT, P0 ;  /* 0x0000000906007c0c */ /* 0x000fe2000bf06100 */
[----:B--2---:R-:W-:-:S07]  /*0180*/  DADD R4, R4, UR12 ;  /* 0x0000000c04047e29 */ /* 0x004fce0008000000 */
[----:B------:R0:W-:Y:S05]  /*0190*/  STG.E.64 desc[UR6][R2.64], R4 ;  /* 0x0000000402007986 */ /* 0x0001ea000c101b06 */
[----:B------:R-:W-:Y:S05]  /*01a0*/  @!P0 BRA `(.L_x_48) ;  /* 0xfffffffc00d88947 */ /* 0x000fea000383ffff */
[----:B------:R-:W-:Y:S05]  /*01b0*/  EXIT ;  /* 0x000000000000794d */ /* 0x000fea0003800000 */
.L_x_49:
        /* <DEDUP_REMOVED lines=12> */
.L_x_80:


//--------------------- .text.broadcast_add_f32   --------------------------
	.section	.text.broadcast_add_f32,"ax",@progbits
	.align	128
        .global         broadcast_add_f32
        .type           broadcast_add_f32,@function
        .size           broadcast_add_f32,(.L_x_81 - broadcast_add_f32)
        .other          broadcast_add_f32,@"STO_CUDA_ENTRY STV_DEFAULT"
broadcast_add_f32:
.text.broadcast_add_f32:
        /* <DEDUP_REMOVED lines=17> */
.L_x_50:
[----:B0--3--:R-:W-:-:S04]  /*0110*/  LEA R2, P0, R7, UR10, 0x2 ;  /* 0x0000000a07027c11 */ /* 0x009fc8000f8010ff */
[----:B------:R-:W-:-:S05]  /*0120*/  LEA.HI.X R3, R7, UR11, R6, 0x2, P0 ;  /* 0x0000000b07037c11 */ /* 0x000fca00080f1406 */
[----:B-1----:R-:W2:Y:S01]  /*0130*/  LDG.E R4, desc[UR6][R2.64] ;  /* 0x0000000602047981 */ /* 0x002ea2000c1e1900 */
[----:B------:R-:W-:-:S04]  /*0140*/  IADD3 R7, P0, PT, R0, R7, RZ ;  /* 0x0000000700077210 */ /* 0x000fc80007f1e0ff */
[----:B------:R-:W-:Y:S02]  /*0150*/  LEA.HI.X.SX32 R6, R0, R6, 0x1, P0 ;  /* 0x0000000600067211 */ /* 0x000fe400000f0eff */
[----:B------:R-:W-:-:S04]  /*0160*/  ISETP.GE.U32.AND P0, PT, R7, UR8, PT ;  /* 0x0000000807007c0c */ /* 0x000fc8000bf06070 */
[----:B------:R-:W-:Y:S01]  /*0170*/  ISETP.GE.U32.AND.EX P0, PT, R6, UR9, PT, P0 ;  /* 0x0000000906007c0c */ /* 0x000fe2000bf06100 */
[----:B--2---:R-:W-:-:S05]  /*0180*/  FADD R5, R4, UR5 ;  /* 0x0000000504057e21 */ /* 0x004fca0008000000 */
[----:B------:R0:W-:Y:S07]  /*0190*/  STG.E desc[UR6][R2.64], R5 ;  /* 0x0000000502007986 */ /* 0x0001ee000c101906 */
[----:B------:R-:W-:Y:S05]  /*01a0*/  @!P0 BRA `(.L_x_50) ;  /* 0xfffffffc00d88947 */ /* 0x000fea000383ffff */
[----:B------:R-:W-:Y:S05]  /*01b0*/  EXIT ;  /* 0x000000000000794d */ /* 0x000fea0003800000 */
.L_x_51:
        /* <DEDUP_REMOVED lines=12> */
.L_x_81:


//--------------------- .text.broadcast_add_bf16  --------------------------
	.section	.text.broadcast_add_bf16,"ax",@progbits
	.align	128
        .global         broadcast_add_bf16
        .type           broadcast_add_bf16,@function
        .size           broadcast_add_bf16,(.L_x_82 - broadcast_add_bf16)
        .other          broadcast_add_bf16,@"STO_CUDA_ENTRY STV_DEFAULT"
broadcast_add_bf16:
.text.broadcast_add_bf16:
        /* <DEDUP_REMOVED lines=17> */
.L_x_52:
[----:B0--3--:R-:W-:-:S04]  /*0110*/  LEA R2, P0, R5, UR10, 0x1 ;  /* 0x0000000a05027c11 */ /* 0x009fc8000f8008ff */
[----:B------:R-:W-:-:S05]  /*0120*/  LEA.HI.X R3, R5, UR11, R6, 0x1, P0 ;  /* 0x0000000b05037c11 */ /* 0x000fca00080f0c06 */
[----:B-1----:R-:W2:Y:S01]  /*0130*/  LDG.E.U16 R4, desc[UR6][R2.64] ;  /* 0x0000000602047981 */ /* 0x002ea2000c1e1500 */
[----:B------:R-:W-:-:S04]  /*0140*/  IADD3 R5, P0, PT, R0, R5, RZ ;  /* 0x0000000500057210 */ /* 0x000fc80007f1e0ff */
[----:B------:R-:W-:Y:S02]  /*0150*/  LEA.HI.X.SX32 R6, R0, R6, 0x1, P0 ;  /* 0x0000000600067211 */ /* 0x000fe400000f0eff */
[----:B------:R-:W-:-:S04]  /*0160*/  ISETP.GE.U32.AND P0, PT, R5, UR8, PT ;  /* 0x0000000805007c0c */ /* 0x000fc8000bf06070 */
[----:B------:R-:W-:Y:S01]  /*0170*/  ISETP.GE.U32.AND.EX P0, PT, R6, UR9, PT, P0 ;  /* 0x0000000906007c0c */ /* 0x000fe2000bf06100 */
[----:B--2---:R-:W-:-:S05]  /*0180*/  HADD2.BF16_V2 R4, R4.H0_H0, UR5.H0_H0 ;  /* 0x2000000504047e30 */ /* 0x004fca0008200800 */
[----:B------:R0:W-:Y:S07]  /*0190*/  STG.E.U16 desc[UR6][R2.64], R4 ;  /* 0x0000000402007986 */ /* 0x0001ee000c101506 */
[----:B------:R-:W-:Y:S05]  /*01a0*/  @!P0 BRA `(.L_x_52) ;  /* 0xfffffffc00d88947 */ /* 0x000fea000383ffff */
[----:B------:R-:W-:Y:S05]  /*01b0*/  EXIT ;  /* 0x000000000000794d */ /* 0x000fea0003800000 */
.L_x_53:
        /* <DEDUP_REMOVED lines=12> */
.L_x_82:


//--------------------- .text.broadcast_add_f16   --------------------------
	.section	.text.broadcast_add_f16,"ax",@progbits
	.align	128
        .global         broadcast_add_f16
        .type           broadcast_add_f16,@function
        .size           broadcast_add_f16,(.L_x_83 - broadcast_add_f16)
        .other          broadcast_add_f16,@"STO_CUDA_ENTRY STV_DEFAULT"
broadcast_add_f16:
.text.broadcast_add_f16:
        /* <DEDUP_REMOVED lines=17> */
.L_x_54:
[----:B0--3--:R-:W-:-:S04]  /*0110*/  LEA R2, P0, R5, UR10, 0x1 ;  /* 0x0000000a05027c11 */ /* 0x009fc8000f8008ff */
[----:B------:R-:W-:-:S05]  /*0120*/  LEA.HI.X R3, R5, UR11, R6, 0x1, P0 ;  /* 0x0000000b05037c11 */ /* 0x000fca00080f0c06 */
[----:B-1----:R-:W2:Y:S01]  /*0130*/  LDG.E.U16 R4, desc[UR6][R2.64] ;  /* 0x0000000602047981 */ /* 0x002ea2000c1e1500 */
[----:B------:R-:W-:-:S04]  /*0140*/  IADD3 R5, P0, PT, R0, R5, RZ ;  /* 0x0000000500057210 */ /* 0x000fc80007f1e0ff */
[----:B------:R-:W-:Y:S02]  /*0150*/  LEA.HI.X.SX32 R6, R0, R6, 0x1, P0 ;  /* 0x0000000600067211 */ /* 0x000fe400000f0eff */
[----:B------:R-:W-:-:S04]  /*0160*/  ISETP.GE.U32.AND P0, PT, R5, UR8, PT ;  /* 0x0000000805007c0c */ /* 0x000fc8000bf06070 */
[----:B------:R-:W-:Y:S01]  /*0170*/  ISETP.GE.U32.AND.EX P0, PT, R6, UR9, PT, P0 ;  /* 0x0000000906007c0c */ /* 0x000fe2000bf06100 */
[----:B--2---:R-:W-:-:S05]  /*0180*/  HADD2 R4, R4.H0_H0, UR5.H0_H0 ;  /* 0x2000000504047e30 */ /* 0x004fca0008000800 */
[----:B------:R0:W-:Y:S07]  /*0190*/  STG.E.U16 desc[UR6][R2.64], R4 ;  /* 0x0000000402007986 */ /* 0x0001ee000c101506 */
[----:B------:R-:W-:Y:S05]  /*01a0*/  @!P0 BRA `(.L_x_54) ;  /* 0xfffffffc00d88947 */ /* 0x000fea000383ffff */
[----:B------:R-:W-:Y:S05]  /*01b0*/  EXIT ;  /* 0x000000000000794d */ /* 0x000fea0003800000 */
.L_x_55:
        /* <DEDUP_REMOVED lines=12> */
.L_x_83:


//--------------------- .nv.shared.reserved.0     --------------------------
	.section	.nv.shared.reserved.0,"aw",@nobits
	.weak		__nv_reservedSMEM_offset_0_alias
	.size		__nv_reservedSMEM_offset_0_alias, 0, 64
	.other		__nv_reservedSMEM_offset_0_alias,@"STO_CUDA_RESERVED_SHARED STV_DEFAULT"
__nv_reservedSMEM_offset_0_alias:
	.zero		0
	.zero		64


//--------------------- .nv.constant0.broadcast_div_i64 --------------------------
	.section	.nv.constant0.broadcast_div_i64,"a",@progbits
	.sectionflags	@""
	.align	4
.nv.constant0.broadcast_div_i64:
	.zero		920


//--------------------- .nv.constant0.broadcast_div_u32 --------------------------
	.section	.nv.constant0.broadcast_div_u32,"a",@progbits
	.sectionflags	@""
	.align	4
.nv.constant0.broadcast_div_u32:
	.zero		920


//--------------------- .nv.constant0.broadcast_div_u8 --------------------------
	.section	.nv.constant0.broadcast_div_u8,"a",@progbits
	.sectionflags	@""
	.align	4
.nv.constant0.broadcast_div_u8:
	.zero		920


//--------------------- .nv.constant0.broadcast_div_f64 --------------------------
	.section	.nv.constant0.broadcast_div_f64,"a",@progbits
	.sectionflags	@""
	.align	4
.nv.constant0.broadcast_div_f64:
	.zero		920


//--------------------- .nv.constant0.broadcast_div_f32 --------------------------
	.section	.nv.constant0.broadcast_div_f32,"a",@progbits
	.sectionflags	@""
	.align	4
.nv.constant0.broadcast_div_f32:
	.zero		920


//--------------------- .nv.constant0.broadcast_div_bf16 --------------------------
	.section	.nv.constant0.broadcast_div_bf16,"a",@progbits
	.sectionflags	@""
	.align	4
.nv.constant0.broadcast_div_bf16:
	.zero		920


//--------------------- .nv.constant0.broadcast_div_f16 --------------------------
	.section	.nv.constant0.broadcast_div_f16,"a",@progbits
	.sectionflags	@""
	.align	4
.nv.constant0.broadcast_div_f16:
	.zero		920


//--------------------- .nv.constant0.broadcast_mul_i64 --------------------------
	.section	.nv.constant0.broadcast_mul_i64,"a",@progbits
	.sectionflags	@""
	.align	4
.nv.constant0.broadcast_mul_i64:
	.zero		920


//--------------------- .nv.constant0.broadcast_mul_u32 --------------------------
	.section	.nv.constant0.broadcast_mul_u32,"a",@progbits
	.sectionflags	@""
	.align	4
.nv.constant0.broadcast_mul_u32:
	.zero		920


//--------------------- .nv.constant0.broadcast_mul_u8 --------------------------
	.section	.nv.constant0.broadcast_mul_u8,"a",@progbits
	.sectionflags	@""
	.align	4
.nv.constant0.broadcast_mul_u8:
	.zero		920


//--------------------- .nv.constant0.broadcast_mul_f64 --------------------------
	.section	.nv.constant0.broadcast_mul_f64,"a",@progbits
	.sectionflags	@""
	.align	4
.nv.constant0.broadcast_mul_f64:
	.zero		920


//--------------------- .nv.constant0.broadcast_mul_f32 --------------------------
	.section	.nv.constant0.broadcast_mul_f32,"a",@progbits
	.sectionflags	@""
	.align	4
.nv.constant0.broadcast_mul_f32:
	.zero		920


//--------------------- .nv.constant0.broadcast_mul_bf16 --------------------------
	.section	.nv.constant0.broadcast_mul_bf16,"a",@progbits
	.sectionflags	@""
	.align	4
.nv.constant0.broadcast_mul_bf16:
	.zero		920


//--------------------- .nv.constant0.broadcast_mul_f16 --------------------------
	.section	.nv.constant0.broadcast_mul_f16,"a",@progbits
	.sectionflags	@""
	.align	4
.nv.constant0.broadcast_mul_f16:
	.zero		920


//--------------------- .nv.constant0.broadcast_sub_i64 --------------------------
	.section	.nv.constant0.broadcast_sub_i64,"a",@progbits
	.sectionflags	@""
	.align	4
.nv.constant0.broadcast_sub_i64:
	.zero		920


//--------------------- .nv.constant0.broadcast_sub_u32 --------------------------
	.section	.nv.constant0.broadcast_sub_u32,"a",@progbits
	.sectionflags	@""
	.align	4
.nv.constant0.broadcast_sub_u32:
	.zero		920


//--------------------- .nv.constant0.broadcast_sub_u8 --------------------------
	.section	.nv.constant0.broadcast_sub_u8,"a",@progbits
	.sectionflags	@""
	.align	4
.nv.constant0.broadcast_sub_u8:
	.zero		920


//--------------------- .nv.constant0.broadcast_sub_f64 --------------------------
	.section	.nv.constant0.broadcast_sub_f64,"a",@progbits
	.sectionflags	@""
	.align	4
.nv.constant0.broadcast_sub_f64:
	.zero		920


//--------------------- .nv.constant0.broadcast_sub_f32 --------------------------
	.section	.nv.constant0.broadcast_sub_f32,"a",@progbits
	.sectionflags	@""
	.align	4
.nv.constant0.broadcast_sub_f32:
	.zero		920


//--------------------- .nv.constant0.broadcast_sub_bf16 --------------------------
	.section	.nv.constant0.broadcast_sub_bf16,"a",@progbits
	.sectionflags	@""
	.align	4
.nv.constant0.broadcast_sub_bf16:
	.zero		920


//--------------------- .nv.constant0.broadcast_sub_f16 --------------------------
	.section	.nv.constant0.broadcast_sub_f16,"a",@progbits
	.sectionflags	@""
	.align	4
.nv.constant0.broadcast_sub_f16:
	.zero		920


//--------------------- .nv.constant0.broadcast_add_i64 --------------------------
	.section	.nv.constant0.broadcast_add_i64,"a",@progbits
	.sectionflags	@""
	.align	4
.nv.constant0.broadcast_add_i64:
	.zero		920


//--------------------- .nv.constant0.broadcast_add_u32 --------------------------
	.section	.nv.constant0.broadcast_add_u32,"a",@progbits
	.sectionflags	@""
	.align	4
.nv.constant0.broadcast_add_u32:
	.zero		920


//--------------------- .nv.constant0.broadcast_add_u8 --------------------------
	.section	.nv.constant0.broadcast_add_u8,"a",@progbits
	.sectionflags	@""
	.align	4
.nv.constant0.broadcast_add_u8:
	.zero		920


//--------------------- .nv.constant0.broadcast_add_f64 --------------------------
	.section	.nv.constant0.broadcast_add_f64,"a",@progbits
	.sectionflags	@""
	.align	4
.nv.constant0.broadcast_add_f64:
	.zero		920


//--------------------- .nv.constant0.broadcast_add_f32 --------------------------
	.section	.nv.constant0.broadcast_add_f32,"a",@progbits
	.sectionflags	@""
	.align	4
.nv.constant0.broadcast_add_f32:
	.zero		920


//--------------------- .nv.constant0.broadcast_add_bf16 --------------------------
	.section	.nv.constant0.broadcast_add_bf16,"a",@progbits
	.sectionflags	@""
	.align	4
.nv.constant0.broadcast_add_bf16:
	.zero		920


//--------------------- .nv.constant0.broadcast_add_f16 --------------------------
	.section	.nv.constant0.broadcast_add_f16,"a",@progbits
	.sectionflags	@""
	.align	4
.nv.constant0.broadcast_add_f16:
	.zero		920


//--------------------- SYMBOLS --------------------------

	.type		.nv.reservedSmem.offset0,@object
	.size		.nv.reservedSmem.offset0,0x4
